//
// Generated by NVIDIA NVVM Compiler
//
// Compiler Build ID: CL-36424714
// Cuda compilation tools, release 13.0, V13.0.88
// Based on NVVM 20.0.0
//

.version 9.0
.target sm_100
.address_size 64

	// .globl	_Z15max_probabilityiiPPdS0_S_S_Pi
// _ZZ15max_probabilityiiPPdS0_S_S_PiE3n_s has been demoted
// _ZZ15max_probabilityiiPPdS0_S_S_PiE5n_obs has been demoted
.extern .shared .align 16 .b8 pre[];
.extern .shared .align 16 .b8 t_matrix[];
.extern .shared .align 16 .b8 e_table[];

.visible .entry _Z15max_probabilityiiPPdS0_S_S_Pi(
	.param .u32 _Z15max_probabilityiiPPdS0_S_S_Pi_param_0,
	.param .u32 _Z15max_probabilityiiPPdS0_S_S_Pi_param_1,
	.param .u64 .ptr .align 1 _Z15max_probabilityiiPPdS0_S_S_Pi_param_2,
	.param .u64 .ptr .align 1 _Z15max_probabilityiiPPdS0_S_S_Pi_param_3,
	.param .u64 .ptr .align 1 _Z15max_probabilityiiPPdS0_S_S_Pi_param_4,
	.param .u64 .ptr .align 1 _Z15max_probabilityiiPPdS0_S_S_Pi_param_5,
	.param .u64 .ptr .align 1 _Z15max_probabilityiiPPdS0_S_S_Pi_param_6
)
{
	.reg .pred 	%p<33>;
	.reg .b32 	%r<129>;
	.reg .b64 	%rd<47>;
	.reg .b64 	%fd<96>;
	// demoted variable
	.shared .align 4 .u32 _ZZ15max_probabilityiiPPdS0_S_S_PiE3n_s;
	// demoted variable
	.shared .align 4 .u32 _ZZ15max_probabilityiiPPdS0_S_S_PiE5n_obs;
	ld.param.u32 	%r53, [_Z15max_probabilityiiPPdS0_S_S_Pi_param_0];
	ld.param.u32 	%r54, [_Z15max_probabilityiiPPdS0_S_S_Pi_param_1];
	ld.param.u64 	%rd14, [_Z15max_probabilityiiPPdS0_S_S_Pi_param_2];
	ld.param.u64 	%rd13, [_Z15max_probabilityiiPPdS0_S_S_Pi_param_3];
	ld.param.u64 	%rd15, [_Z15max_probabilityiiPPdS0_S_S_Pi_param_4];
	cvta.to.global.u64 	%rd1, %rd14;
	cvta.to.global.u64 	%rd2, %rd15;
	mov.u32 	%r55, %tid.x;
	setp.ne.s32 	%p1, %r55, 0;
	@%p1 bra 	$L__BB0_46;
	st.shared.u32 	[_ZZ15max_probabilityiiPPdS0_S_S_PiE3n_s], %r53;
	st.shared.u32 	[_ZZ15max_probabilityiiPPdS0_S_S_PiE5n_obs], %r54;
	setp.lt.s32 	%p2, %r53, 1;
	@%p2 bra 	$L__BB0_46;
	setp.lt.s32 	%p3, %r54, 1;
	@%p3 bra 	$L__BB0_31;
	and.b32  	%r1, %r53, 15;
	add.s32 	%r2, %r1, -1;
	and.b32  	%r3, %r53, 7;
	add.s32 	%r4, %r3, -1;
	and.b32  	%r5, %r54, 15;
	and.b32  	%r6, %r54, 7;
	and.b32  	%r7, %r53, 2147483632;
	and.b32  	%r8, %r53, 3;
	and.b32  	%r9, %r54, 2147483632;
	and.b32  	%r10, %r54, 3;
	neg.s32 	%r11, %r7;
	shl.b32 	%r12, %r53, 3;
	cvta.to.global.u64 	%rd3, %rd13;
	mov.b32 	%r114, 0;
$L__BB0_4:
	setp.lt.u32 	%p14, %r53, 16;
	mul.wide.u32 	%rd27, %r114, 8;
	add.s64 	%rd28, %rd2, %rd27;
	ld.global.f64 	%fd33, [%rd28];
	shl.b32 	%r79, %r114, 3;
	mov.u32 	%r80, pre;
	add.s32 	%r81, %r80, %r79;
	st.shared.f64 	[%r81], %fd33;
	add.s64 	%rd29, %rd1, %rd27;
	ld.global.u64 	%rd30, [%rd29];
	cvta.to.global.u64 	%rd4, %rd30;
	mul.lo.s32 	%r14, %r53, %r114;
	mov.b32 	%r122, 0;
	@%p14 bra 	$L__BB0_7;
	add.s64 	%rd46, %rd4, 64;
	mov.u32 	%r82, t_matrix;
	mad.lo.s32 	%r83, %r12, %r114, %r82;
	add.s32 	%r115, %r83, 64;
	mov.u32 	%r116, %r11;
$L__BB0_6:
	.pragma "nounroll";
	ld.global.f64 	%fd34, [%rd46+-64];
	st.shared.f64 	[%r115+-64], %fd34;
	ld.global.f64 	%fd35, [%rd46+-56];
	st.shared.f64 	[%r115+-56], %fd35;
	ld.global.f64 	%fd36, [%rd46+-48];
	st.shared.f64 	[%r115+-48], %fd36;
	ld.global.f64 	%fd37, [%rd46+-40];
	st.shared.f64 	[%r115+-40], %fd37;
	ld.global.f64 	%fd38, [%rd46+-32];
	st.shared.f64 	[%r115+-32], %fd38;
	ld.global.f64 	%fd39, [%rd46+-24];
	st.shared.f64 	[%r115+-24], %fd39;
	ld.global.f64 	%fd40, [%rd46+-16];
	st.shared.f64 	[%r115+-16], %fd40;
	ld.global.f64 	%fd41, [%rd46+-8];
	st.shared.f64 	[%r115+-8], %fd41;
	ld.global.f64 	%fd42, [%rd46];
	st.shared.f64 	[%r115], %fd42;
	ld.global.f64 	%fd43, [%rd46+8];
	st.shared.f64 	[%r115+8], %fd43;
	ld.global.f64 	%fd44, [%rd46+16];
	st.shared.f64 	[%r115+16], %fd44;
	ld.global.f64 	%fd45, [%rd46+24];
	st.shared.f64 	[%r115+24], %fd45;
	ld.global.f64 	%fd46, [%rd46+32];
	st.shared.f64 	[%r115+32], %fd46;
	ld.global.f64 	%fd47, [%rd46+40];
	st.shared.f64 	[%r115+40], %fd47;
	ld.global.f64 	%fd48, [%rd46+48];
	st.shared.f64 	[%r115+48], %fd48;
	ld.global.f64 	%fd49, [%rd46+56];
	st.shared.f64 	[%r115+56], %fd49;
	add.s32 	%r116, %r116, 16;
	add.s64 	%rd46, %rd46, 128;
	add.s32 	%r115, %r115, 128;
	setp.eq.s32 	%p15, %r116, 0;
	mov.u32 	%r122, %r7;
	@%p15 bra 	$L__BB0_7;
	bra.uni 	$L__BB0_6;
$L__BB0_7:
	setp.eq.s32 	%p16, %r1, 0;
	@%p16 bra 	$L__BB0_17;
	setp.lt.u32 	%p17, %r2, 7;
	@%p17 bra 	$L__BB0_10;
	mul.wide.u32 	%rd31, %r122, 8;
	add.s64 	%rd32, %rd4, %rd31;
	ld.global.f64 	%fd50, [%rd32];
	add.s32 	%r84, %r14, %r122;
	shl.b32 	%r85, %r84, 3;
	mov.u32 	%r86, t_matrix;
	add.s32 	%r87, %r86, %r85;
	st.shared.f64 	[%r87], %fd50;
	ld.global.f64 	%fd51, [%rd32+8];
	st.shared.f64 	[%r87+8], %fd51;
	ld.global.f64 	%fd52, [%rd32+16];
	st.shared.f64 	[%r87+16], %fd52;
	ld.global.f64 	%fd53, [%rd32+24];
	st.shared.f64 	[%r87+24], %fd53;
	ld.global.f64 	%fd54, [%rd32+32];
	st.shared.f64 	[%r87+32], %fd54;
	ld.global.f64 	%fd55, [%rd32+40];
	st.shared.f64 	[%r87+40], %fd55;
	ld.global.f64 	%fd56, [%rd32+48];
	st.shared.f64 	[%r87+48], %fd56;
	ld.global.f64 	%fd57, [%rd32+56];
	st.shared.f64 	[%r87+56], %fd57;
	add.s32 	%r122, %r122, 8;
$L__BB0_10:
	setp.eq.s32 	%p18, %r3, 0;
	@%p18 bra 	$L__BB0_17;
	setp.lt.u32 	%p19, %r4, 3;
	@%p19 bra 	$L__BB0_13;
	mul.wide.u32 	%rd33, %r122, 8;
	add.s64 	%rd34, %rd4, %rd33;
	ld.global.f64 	%fd58, [%rd34];
	add.s32 	%r88, %r14, %r122;
	shl.b32 	%r89, %r88, 3;
	mov.u32 	%r90, t_matrix;
	add.s32 	%r91, %r90, %r89;
	st.shared.f64 	[%r91], %fd58;
	ld.global.f64 	%fd59, [%rd34+8];
	st.shared.f64 	[%r91+8], %fd59;
	ld.global.f64 	%fd60, [%rd34+16];
	st.shared.f64 	[%r91+16], %fd60;
	ld.global.f64 	%fd61, [%rd34+24];
	st.shared.f64 	[%r91+24], %fd61;
	add.s32 	%r122, %r122, 4;
$L__BB0_13:
	setp.eq.s32 	%p20, %r8, 0;
	@%p20 bra 	$L__BB0_17;
	setp.eq.s32 	%p21, %r8, 1;
	mul.wide.u32 	%rd35, %r122, 8;
	add.s64 	%rd9, %rd4, %rd35;
	ld.global.f64 	%fd62, [%rd9];
	add.s32 	%r92, %r14, %r122;
	shl.b32 	%r93, %r92, 3;
	mov.u32 	%r94, t_matrix;
	add.s32 	%r34, %r94, %r93;
	st.shared.f64 	[%r34], %fd62;
	@%p21 bra 	$L__BB0_17;
	setp.eq.s32 	%p22, %r8, 2;
	ld.global.f64 	%fd63, [%rd9+8];
	st.shared.f64 	[%r34+8], %fd63;
	@%p22 bra 	$L__BB0_17;
	ld.global.f64 	%fd64, [%rd9+16];
	st.shared.f64 	[%r34+16], %fd64;
$L__BB0_17:
	setp.lt.u32 	%p23, %r54, 16;
	mul.wide.u32 	%rd36, %r114, 8;
	add.s64 	%rd37, %rd3, %rd36;
	ld.global.u64 	%rd38, [%rd37];
	cvta.to.global.u64 	%rd10, %rd38;
	mul.lo.s32 	%r35, %r54, %r114;
	mov.b32 	%r119, 0;
	@%p23 bra 	$L__BB0_20;
	mov.b32 	%r117, 0;
$L__BB0_19:
	.pragma "nounroll";
	mul.wide.u32 	%rd39, %r117, 8;
	add.s64 	%rd40, %rd10, %rd39;
	ld.global.f64 	%fd65, [%rd40];
	add.s32 	%r97, %r35, %r117;
	shl.b32 	%r98, %r97, 3;
	mov.u32 	%r99, e_table;
	add.s32 	%r100, %r99, %r98;
	st.shared.f64 	[%r100], %fd65;
	ld.global.f64 	%fd66, [%rd40+8];
	st.shared.f64 	[%r100+8], %fd66;
	ld.global.f64 	%fd67, [%rd40+16];
	st.shared.f64 	[%r100+16], %fd67;
	ld.global.f64 	%fd68, [%rd40+24];
	st.shared.f64 	[%r100+24], %fd68;
	ld.global.f64 	%fd69, [%rd40+32];
	st.shared.f64 	[%r100+32], %fd69;
	ld.global.f64 	%fd70, [%rd40+40];
	st.shared.f64 	[%r100+40], %fd70;
	ld.global.f64 	%fd71, [%rd40+48];
	st.shared.f64 	[%r100+48], %fd71;
	ld.global.f64 	%fd72, [%rd40+56];
	st.shared.f64 	[%r100+56], %fd72;
	ld.global.f64 	%fd73, [%rd40+64];
	st.shared.f64 	[%r100+64], %fd73;
	ld.global.f64 	%fd74, [%rd40+72];
	st.shared.f64 	[%r100+72], %fd74;
	ld.global.f64 	%fd75, [%rd40+80];
	st.shared.f64 	[%r100+80], %fd75;
	ld.global.f64 	%fd76, [%rd40+88];
	st.shared.f64 	[%r100+88], %fd76;
	ld.global.f64 	%fd77, [%rd40+96];
	st.shared.f64 	[%r100+96], %fd77;
	ld.global.f64 	%fd78, [%rd40+104];
	st.shared.f64 	[%r100+104], %fd78;
	ld.global.f64 	%fd79, [%rd40+112];
	st.shared.f64 	[%r100+112], %fd79;
	ld.global.f64 	%fd80, [%rd40+120];
	st.shared.f64 	[%r100+120], %fd80;
	add.s32 	%r117, %r117, 16;
	setp.ne.s32 	%p24, %r117, %r9;
	mov.u32 	%r119, %r9;
	@%p24 bra 	$L__BB0_19;
$L__BB0_20:
	setp.eq.s32 	%p25, %r5, 0;
	@%p25 bra 	$L__BB0_30;
	add.s32 	%r101, %r5, -1;
	setp.lt.u32 	%p26, %r101, 7;
	@%p26 bra 	$L__BB0_23;
	mul.wide.u32 	%rd41, %r119, 8;
	add.s64 	%rd42, %rd10, %rd41;
	ld.global.f64 	%fd81, [%rd42];
	add.s32 	%r102, %r35, %r119;
	shl.b32 	%r103, %r102, 3;
	mov.u32 	%r104, e_table;
	add.s32 	%r105, %r104, %r103;
	st.shared.f64 	[%r105], %fd81;
	ld.global.f64 	%fd82, [%rd42+8];
	st.shared.f64 	[%r105+8], %fd82;
	ld.global.f64 	%fd83, [%rd42+16];
	st.shared.f64 	[%r105+16], %fd83;
	ld.global.f64 	%fd84, [%rd42+24];
	st.shared.f64 	[%r105+24], %fd84;
	ld.global.f64 	%fd85, [%rd42+32];
	st.shared.f64 	[%r105+32], %fd85;
	ld.global.f64 	%fd86, [%rd42+40];
	st.shared.f64 	[%r105+40], %fd86;
	ld.global.f64 	%fd87, [%rd42+48];
	st.shared.f64 	[%r105+48], %fd87;
	ld.global.f64 	%fd88, [%rd42+56];
	st.shared.f64 	[%r105+56], %fd88;
	add.s32 	%r119, %r119, 8;
$L__BB0_23:
	setp.eq.s32 	%p27, %r6, 0;
	@%p27 bra 	$L__BB0_30;
	add.s32 	%r106, %r6, -1;
	setp.lt.u32 	%p28, %r106, 3;
	@%p28 bra 	$L__BB0_26;
	mul.wide.u32 	%rd43, %r119, 8;
	add.s64 	%rd44, %rd10, %rd43;
	ld.global.f64 	%fd89, [%rd44];
	add.s32 	%r107, %r35, %r119;
	shl.b32 	%r108, %r107, 3;
	mov.u32 	%r109, e_table;
	add.s32 	%r110, %r109, %r108;
	st.shared.f64 	[%r110], %fd89;
	ld.global.f64 	%fd90, [%rd44+8];
	st.shared.f64 	[%r110+8], %fd90;
	ld.global.f64 	%fd91, [%rd44+16];
	st.shared.f64 	[%r110+16], %fd91;
	ld.global.f64 	%fd92, [%rd44+24];
	st.shared.f64 	[%r110+24], %fd92;
	add.s32 	%r119, %r119, 4;
$L__BB0_26:
	setp.eq.s32 	%p29, %r10, 0;
	@%p29 bra 	$L__BB0_30;
	setp.eq.s32 	%p30, %r10, 1;
	mul.wide.u32 	%rd45, %r119, 8;
	add.s64 	%rd8, %rd10, %rd45;
	ld.global.f64 	%fd93, [%rd8];
	add.s32 	%r111, %r35, %r119;
	shl.b32 	%r112, %r111, 3;
	mov.u32 	%r113, e_table;
	add.s32 	%r27, %r113, %r112;
	st.shared.f64 	[%r27], %fd93;
	@%p30 bra 	$L__BB0_30;
	setp.eq.s32 	%p31, %r10, 2;
	ld.global.f64 	%fd94, [%rd8+8];
	st.shared.f64 	[%r27+8], %fd94;
	@%p31 bra 	$L__BB0_30;
	ld.global.f64 	%fd95, [%rd8+16];
	st.shared.f64 	[%r27+16], %fd95;
$L__BB0_30:
	add.s32 	%r114, %r114, 1;
	setp.eq.s32 	%p32, %r114, %r53;
	@%p32 bra 	$L__BB0_46;
	bra.uni 	$L__BB0_4;
$L__BB0_31:
	and.b32  	%r36, %r53, 15;
	add.s32 	%r37, %r36, -1;
	and.b32  	%r38, %r53, 7;
	add.s32 	%r39, %r38, -1;
	and.b32  	%r40, %r53, 2147483632;
	and.b32  	%r41, %r53, 3;
	mov.b32 	%r124, 0;
$L__BB0_32:
	setp.lt.u32 	%p4, %r53, 16;
	mul.wide.u32 	%rd16, %r124, 8;
	add.s64 	%rd17, %rd2, %rd16;
	ld.global.f64 	%fd1, [%rd17];
	shl.b32 	%r58, %r124, 3;
	mov.u32 	%r59, pre;
	add.s32 	%r60, %r59, %r58;
	st.shared.f64 	[%r60], %fd1;
	add.s64 	%rd18, %rd1, %rd16;
	ld.global.u64 	%rd19, [%rd18];
	cvta.to.global.u64 	%rd11, %rd19;
	mul.lo.s32 	%r43, %r53, %r124;
	mov.b32 	%r127, 0;
	@%p4 bra 	$L__BB0_35;
	mov.b32 	%r125, 0;
$L__BB0_34:
	.pragma "nounroll";
	mul.wide.u32 	%rd20, %r125, 8;
	add.s64 	%rd21, %rd11, %rd20;
	ld.global.f64 	%fd2, [%rd21];
	add.s32 	%r62, %r43, %r125;
	shl.b32 	%r63, %r62, 3;
	mov.u32 	%r64, t_matrix;
	add.s32 	%r65, %r64, %r63;
	st.shared.f64 	[%r65], %fd2;
	ld.global.f64 	%fd3, [%rd21+8];
	st.shared.f64 	[%r65+8], %fd3;
	ld.global.f64 	%fd4, [%rd21+16];
	st.shared.f64 	[%r65+16], %fd4;
	ld.global.f64 	%fd5, [%rd21+24];
	st.shared.f64 	[%r65+24], %fd5;
	ld.global.f64 	%fd6, [%rd21+32];
	st.shared.f64 	[%r65+32], %fd6;
	ld.global.f64 	%fd7, [%rd21+40];
	st.shared.f64 	[%r65+40], %fd7;
	ld.global.f64 	%fd8, [%rd21+48];
	st.shared.f64 	[%r65+48], %fd8;
	ld.global.f64 	%fd9, [%rd21+56];
	st.shared.f64 	[%r65+56], %fd9;
	ld.global.f64 	%fd10, [%rd21+64];
	st.shared.f64 	[%r65+64], %fd10;
	ld.global.f64 	%fd11, [%rd21+72];
	st.shared.f64 	[%r65+72], %fd11;
	ld.global.f64 	%fd12, [%rd21+80];
	st.shared.f64 	[%r65+80], %fd12;
	ld.global.f64 	%fd13, [%rd21+88];
	st.shared.f64 	[%r65+88], %fd13;
	ld.global.f64 	%fd14, [%rd21+96];
	st.shared.f64 	[%r65+96], %fd14;
	ld.global.f64 	%fd15, [%rd21+104];
	st.shared.f64 	[%r65+104], %fd15;
	ld.global.f64 	%fd16, [%rd21+112];
	st.shared.f64 	[%r65+112], %fd16;
	ld.global.f64 	%fd17, [%rd21+120];
	st.shared.f64 	[%r65+120], %fd17;
	add.s32 	%r125, %r125, 16;
	setp.ne.s32 	%p5, %r125, %r40;
	mov.u32 	%r127, %r40;
	@%p5 bra 	$L__BB0_34;
$L__BB0_35:
	setp.eq.s32 	%p6, %r36, 0;
	@%p6 bra 	$L__BB0_45;
	setp.lt.u32 	%p7, %r37, 7;
	@%p7 bra 	$L__BB0_38;
	mul.wide.u32 	%rd22, %r127, 8;
	add.s64 	%rd23, %rd11, %rd22;
	ld.global.f64 	%fd18, [%rd23];
	add.s32 	%r66, %r43, %r127;
	shl.b32 	%r67, %r66, 3;
	mov.u32 	%r68, t_matrix;
	add.s32 	%r69, %r68, %r67;
	st.shared.f64 	[%r69], %fd18;
	ld.global.f64 	%fd19, [%rd23+8];
	st.shared.f64 	[%r69+8], %fd19;
	ld.global.f64 	%fd20, [%rd23+16];
	st.shared.f64 	[%r69+16], %fd20;
	ld.global.f64 	%fd21, [%rd23+24];
	st.shared.f64 	[%r69+24], %fd21;
	ld.global.f64 	%fd22, [%rd23+32];
	st.shared.f64 	[%r69+32], %fd22;
	ld.global.f64 	%fd23, [%rd23+40];
	st.shared.f64 	[%r69+40], %fd23;
	ld.global.f64 	%fd24, [%rd23+48];
	st.shared.f64 	[%r69+48], %fd24;
	ld.global.f64 	%fd25, [%rd23+56];
	st.shared.f64 	[%r69+56], %fd25;
	add.s32 	%r127, %r127, 8;
$L__BB0_38:
	setp.eq.s32 	%p8, %r38, 0;
	@%p8 bra 	$L__BB0_45;
	setp.lt.u32 	%p9, %r39, 3;
	@%p9 bra 	$L__BB0_41;
	mul.wide.u32 	%rd24, %r127, 8;
	add.s64 	%rd25, %rd11, %rd24;
	ld.global.f64 	%fd26, [%rd25];
	add.s32 	%r70, %r43, %r127;
	shl.b32 	%r71, %r70, 3;
	mov.u32 	%r72, t_matrix;
	add.s32 	%r73, %r72, %r71;
	st.shared.f64 	[%r73], %fd26;
	ld.global.f64 	%fd27, [%rd25+8];
	st.shared.f64 	[%r73+8], %fd27;
	ld.global.f64 	%fd28, [%rd25+16];
	st.shared.f64 	[%r73+16], %fd28;
	ld.global.f64 	%fd29, [%rd25+24];
	st.shared.f64 	[%r73+24], %fd29;
	add.s32 	%r127, %r127, 4;
$L__BB0_41:
	setp.eq.s32 	%p10, %r41, 0;
	@%p10 bra 	$L__BB0_45;
	setp.eq.s32 	%p11, %r41, 1;
	mul.wide.u32 	%rd26, %r127, 8;
	add.s64 	%rd12, %rd11, %rd26;
	ld.global.f64 	%fd30, [%rd12];
	add.s32 	%r74, %r43, %r127;
	shl.b32 	%r75, %r74, 3;
	mov.u32 	%r76, t_matrix;
	add.s32 	%r51, %r76, %r75;
	st.shared.f64 	[%r51], %fd30;
	@%p11 bra 	$L__BB0_45;
	setp.eq.s32 	%p12, %r41, 2;
	ld.global.f64 	%fd31, [%rd12+8];
	st.shared.f64 	[%r51+8], %fd31;
	@%p12 bra 	$L__BB0_45;
	ld.global.f64 	%fd32, [%rd12+16];
	st.shared.f64 	[%r51+16], %fd32;
$L__BB0_45:
	add.s32 	%r124, %r124, 1;
	setp.ne.s32 	%p13, %r124, %r53;
	@%p13 bra 	$L__BB0_32;
$L__BB0_46:
	bar.sync 	0;
	ret;

}


// ===== COMPILED SASS (sm_100) =====

	.target	sm_100

	.elftype	@"ET_EXEC"


//--------------------- .note.nv.tkinfo           --------------------------
	.section	.note.nv.tkinfo,"",@"SHT_NOTE"
	.sectionflags	@"SHF_NOTE_NV_TKINFO"
	.tkinfo
        /*0018*/ 	.word	0x00000002
        /*0030*/ 	.string	""
        /*0030*/ 	.string	"ptxas"
        /*0030*/ 	.string	"Cuda compilation tools, release 13.0, V13.0.88"
        /*0030*/ 	.string	"Build cuda_13.0.r13.0/compiler.36424714_0"
        /*0030*/ 	.string	"-arch sm_100 -m 64 "



//--------------------- .note.nv.cuinfo           --------------------------
	.section	.note.nv.cuinfo,"",@"SHT_NOTE"
	.sectionflags	@"SHF_NOTE_NV_CUINFO"
        /*0018*/ 	.short	0x0002
        /*001a*/ 	.short	0x0064
        /*001c*/ 	.short	0x0082
	.zero		2


//--------------------- .nv.info                  --------------------------
	.section	.nv.info,"",@"SHT_CUDA_INFO"
	.align	4


	//----- nvinfo : EIATTR_REGCOUNT
	.align		4
        /*0000*/ 	.byte	0x04, 0x2f
        /*0002*/ 	.short	(.L_1 - .L_0)
	.align		4
.L_0:
        /*0004*/ 	.word	index@(_Z15max_probabilityiiPPdS0_S_S_Pi)
        /*0008*/ 	.word	0x00000020


	//----- nvinfo : EIATTR_FRAME_SIZE
	.align		4
.L_1:
        /*000c*/ 	.byte	0x04, 0x11
        /*000e*/ 	.short	(.L_3 - .L_2)
	.align		4
.L_2:
        /*0010*/ 	.word	index@(_Z15max_probabilityiiPPdS0_S_S_Pi)
        /*0014*/ 	.word	0x00000000


	//----- nvinfo : EIATTR_MIN_STACK_SIZE
	.align		4
.L_3:
        /*0018*/ 	.byte	0x04, 0x12
        /*001a*/ 	.short	(.L_5 - .L_4)
	.align		4
.L_4:
        /*001c*/ 	.word	index@(_Z15max_probabilityiiPPdS0_S_S_Pi)
        /*0020*/ 	.word	0x00000000
.L_5:


//--------------------- .nv.compat                --------------------------
	.section	.nv.compat,"",@"SHT_CUDA_COMPAT_INFO"
	.align	4
        /*0000*/ 	.byte	0x02, 0x09, 0x00, 0x00, 0x02, 0x02, 0x01, 0x00, 0x02, 0x05, 0x05, 0x00, 0x03, 0x07, 0x01, 0x01
        /*0010*/ 	.byte	0x02, 0x03, 0x00, 0x00, 0x02, 0x06, 0x01, 0x00, 0x04, 0x0b, 0x08, 0x00, 0x09, 0x00, 0x00, 0x00
        /*0020*/ 	.byte	0x00, 0x00, 0x00, 0x00


//--------------------- .nv.info._Z15max_probabilityiiPPdS0_S_S_Pi --------------------------
	.section	.nv.info._Z15max_probabilityiiPPdS0_S_S_Pi,"",@"SHT_CUDA_INFO"
	.sectionflags	@""
	.align	4


	//----- nvinfo : EIATTR_CUDA_API_VERSION
	.align		4
        /*0000*/ 	.byte	0x04, 0x37
        /*0002*/ 	.short	(.L_7 - .L_6)
.L_6:
        /*0004*/ 	.word	0x00000082


	//----- nvinfo : EIATTR_KPARAM_INFO
	.align		4
.L_7:
        /*0008*/ 	.byte	0x04, 0x17
        /*000a*/ 	.short	(.L_9 - .L_8)
.L_8:
        /*000c*/ 	.word	0x00000000
        /*0010*/ 	.short	0x0006
        /*0012*/ 	.short	0x0028
        /*0014*/ 	.byte	0x00, 0xf5, 0x21, 0x00


	//----- nvinfo : EIATTR_KPARAM_INFO
	.align		4
.L_9:
        /*0018*/ 	.byte	0x04, 0x17
        /*001a*/ 	.short	(.L_11 - .L_10)
.L_10:
        /*001c*/ 	.word	0x00000000
        /*0020*/ 	.short	0x0005
        /*0022*/ 	.short	0x0020
        /*0024*/ 	.byte	0x00, 0xf5, 0x21, 0x00


	//----- nvinfo : EIATTR_KPARAM_INFO
	.align		4
.L_11:
        /*0028*/ 	.byte	0x04, 0x17
        /*002a*/ 	.short	(.L_13 - .L_12)
.L_12:
        /*002c*/ 	.word	0x00000000
        /*0030*/ 	.short	0x0004
        /*0032*/ 	.short	0x0018
        /*0034*/ 	.byte	0x00, 0xf5, 0x21, 0x00


	//----- nvinfo : EIATTR_KPARAM_INFO
	.align		4
.L_13:
        /*0038*/ 	.byte	0x04, 0x17
        /*003a*/ 	.short	(.L_15 - .L_14)
.L_14:
        /*003c*/ 	.word	0x00000000
        /*0040*/ 	.short	0x0003
        /*0042*/ 	.short	0x0010
        /*0044*/ 	.byte	0x00, 0xf5, 0x21, 0x00


	//----- nvinfo : EIATTR_KPARAM_INFO
	.align		4
.L_15:
        /*0048*/ 	.byte	0x04, 0x17
        /*004a*/ 	.short	(.L_17 - .L_16)
.L_16:
        /*004c*/ 	.word	0x00000000
        /*0050*/ 	.short	0x0002
        /*0052*/ 	.short	0x0008
        /*0054*/ 	.byte	0x00, 0xf5, 0x21, 0x00


	//----- nvinfo : EIATTR_KPARAM_INFO
	.align		4
.L_17:
        /*0058*/ 	.byte	0x04, 0x17
        /*005a*/ 	.short	(.L_19 - .L_18)
.L_18:
        /*005c*/ 	.word	0x00000000
        /*0060*/ 	.short	0x0001
        /*0062*/ 	.short	0x0004
        /*0064*/ 	.byte	0x00, 0xf0, 0x11, 0x00


	//----- nvinfo : EIATTR_KPARAM_INFO
	.align		4
.L_19:
        /*0068*/ 	.byte	0x04, 0x17
        /*006a*/ 	.short	(.L_21 - .L_20)
.L_20:
        /*006c*/ 	.word	0x00000000
        /*0070*/ 	.short	0x0000
        /*0072*/ 	.short	0x0000
        /*0074*/ 	.byte	0x00, 0xf0, 0x11, 0x00


	//----- nvinfo : EIATTR_SPARSE_MMA_MASK
	.align		4
.L_21:
        /*0078*/ 	.byte	0x03, 0x50
        /*007a*/ 	.short	0x0000


	//----- nvinfo : EIATTR_MAXREG_COUNT
	.align		4
        /*007c*/ 	.byte	0x03, 0x1b
        /*007e*/ 	.short	0x00ff


	//----- nvinfo : EIATTR_NUM_BARRIERS
	.align		4
        /*0080*/ 	.byte	0x02, 0x4c
        /*0082*/ 	.byte	0x01
	.zero		1


	//----- nvinfo : EIATTR_MERCURY_ISA_VERSION
	.align		4
        /*0084*/ 	.byte	0x03, 0x5f
        /*0086*/ 	.short	0x0101


	//----- nvinfo : EIATTR_VRC_CTA_INIT_COUNT
	.align		4
        /*0088*/ 	.byte	0x02, 0x4a
	.zero		1
	.zero		1


	//----- nvinfo : EIATTR_EXIT_INSTR_OFFSETS
	.align		4
        /*008c*/ 	.byte	0x04, 0x1c
        /*008e*/ 	.short	(.L_23 - .L_22)


	//   ....[0]....
.L_22:
        /*0090*/ 	.word	0x00001760


	//----- nvinfo : EIATTR_CRS_STACK_SIZE
	.align		4
.L_23:
        /*0094*/ 	.byte	0x04, 0x1e
        /*0096*/ 	.short	(.L_25 - .L_24)
.L_24:
        /*0098*/ 	.word	0x00000000


	//----- nvinfo : EIATTR_CBANK_PARAM_SIZE
	.align		4
.L_25:
        /*009c*/ 	.byte	0x03, 0x19
        /*009e*/ 	.short	0x0030


	//----- nvinfo : EIATTR_PARAM_CBANK
	.align		4
        /*00a0*/ 	.byte	0x04, 0x0a
        /*00a2*/ 	.short	(.L_27 - .L_26)
	.align		4
.L_26:
        /*00a4*/ 	.word	index@(.nv.constant0._Z15max_probabilityiiPPdS0_S_S_Pi)
        /*00a8*/ 	.short	0x0380
        /*00aa*/ 	.short	0x0030


	//----- nvinfo : EIATTR_SW_WAR
	.align		4
.L_27:
        /*00ac*/ 	.byte	0x04, 0x36
        /*00ae*/ 	.short	(.L_29 - .L_28)
.L_28:
        /*00b0*/ 	.word	0x00000008
.L_29:


//--------------------- .nv.callgraph             --------------------------
	.section	.nv.callgraph,"",@"SHT_CUDA_CALLGRAPH"
	.align	4
	.sectionentsize	8
	.align		4
        /*0000*/ 	.word	0x00000000
	.align		4
        /*0004*/ 	.word	0xffffffff
	.align		4
        /*0008*/ 	.word	0x00000000
	.align		4
        /*000c*/ 	.word	0xfffffffe
	.align		4
        /*0010*/ 	.word	0x00000000
	.align		4
        /*0014*/ 	.word	0xfffffffd
	.align		4
        /*0018*/ 	.word	0x00000000
	.align		4
        /*001c*/ 	.word	0xfffffffc


//--------------------- .text._Z15max_probabilityiiPPdS0_S_S_Pi --------------------------
	.section	.text._Z15max_probabilityiiPPdS0_S_S_Pi,"ax",@progbits
	.align	128
        .global         _Z15max_probabilityiiPPdS0_S_S_Pi
        .type           _Z15max_probabilityiiPPdS0_S_S_Pi,@function
        .size           _Z15max_probabilityiiPPdS0_S_S_Pi,(.L_x_21 - _Z15max_probabilityiiPPdS0_S_S_Pi)
        .other          _Z15max_probabilityiiPPdS0_S_S_Pi,@"STO_CUDA_ENTRY STV_DEFAULT"
_Z15max_probabilityiiPPdS0_S_S_Pi:
.text._Z15max_probabilityiiPPdS0_S_S_Pi:
[----:B------:R-:W-:Y:S01]  /*0000*/  LDC R1, c[0x0][0x37c] ;  /* 0x0000df00ff017b82 */ /* 0x000fe20000000800 */
[----:B------:R-:W0:Y:S01]  /*0010*/  S2R R0, SR_TID.X ;  /* 0x0000000000007919 */ /* 0x000e220000002100 */
[----:B------:R-:W-:Y:S01]  /*0020*/  BSSY.RECONVERGENT B0, `(.L_x_0) ;  /* 0x0000172000007945 */ /* 0x000fe20003800200 */
[----:B0-----:R-:W-:-:S13]  /*0030*/  ISETP.NE.AND P0, PT, R0, RZ, PT ;  /* 0x000000ff0000720c */ /* 0x001fda0003f05270 */
[----:B------:R-:W-:Y:S05]  /*0040*/  @P0 BRA `(.L_x_1) ;  /* 0x0000001400bc0947 */ /* 0x000fea0003800000 */
[----:B------:R-:W0:Y:S01]  /*0050*/  LDC.64 R10, c[0x0][0x380] ;  /* 0x0000e000ff0a7b82 */ /* 0x000e220000000a00 */
[----:B------:R-:W-:-:S07]  /*0060*/  UMOV UR4, 0x400 ;  /* 0x0000040000047882 */ /* 0x000fce0000000000 */
[----:B------:R-:W1:Y:S01]  /*0070*/  S2UR UR5, SR_CgaCtaId ;  /* 0x00000000000579c3 */ /* 0x000e620000008800 */
[----:B0-----:R-:W-:Y:S01]  /*0080*/  ISETP.GE.AND P0, PT, R10, 0x1, PT ;  /* 0x000000010a00780c */ /* 0x001fe20003f06270 */
[----:B-1----:R-:W-:-:S09]  /*0090*/  ULEA UR4, UR5, UR4, 0x18 ;  /* 0x0000000405047291 */ /* 0x002fd2000f8ec0ff */
[----:B------:R0:W-:Y:S03]  /*00a0*/  STS.64 [UR4], R10 ;  /* 0x0000000aff007988 */ /* 0x0001e60008000a04 */
[----:B------:R-:W-:Y:S05]  /*00b0*/  @!P0 BRA `(.L_x_1) ;  /* 0x0000001400a08947 */ /* 0x000fea0003800000 */
[----:B------:R-:W-:Y:S01]  /*00c0*/  ISETP.GE.AND P0, PT, R11, 0x1, PT ;  /* 0x000000010b00780c */ /* 0x000fe20003f06270 */
[----:B------:R-:W1:-:S12]  /*00d0*/  LDCU.64 UR4, c[0x0][0x358] ;  /* 0x00006b00ff0477ac */ /* 0x000e580008000a00 */
[----:B------:R-:W-:Y:S05]  /*00e0*/  @!P0 BRA `(.L_x_2) ;  /* 0x0000000c00b08947 */ /* 0x000fea0003800000 */
[C---:B------:R-:W-:Y:S01]  /*00f0*/  LOP3.LUT R0, R10.reuse, 0xf, RZ, 0xc0, !PT ;  /* 0x0000000f0a007812 */ /* 0x040fe200078ec0ff */
[----:B------:R-:W-:Y:S01]  /*0100*/  IMAD.MOV.U32 R24, RZ, RZ, RZ ;  /* 0x000000ffff187224 */ /* 0x000fe200078e00ff */
[C---:B------:R-:W-:Y:S02]  /*0110*/  LOP3.LUT R2, R10.reuse, 0x7, RZ, 0xc0, !PT ;  /* 0x000000070a027812 */ /* 0x040fe400078ec0ff */
[----:B------:R-:W-:Y:S01]  /*0120*/  LOP3.LUT R7, R10, 0x7ffffff0, RZ, 0xc0, !PT ;  /* 0x7ffffff00a077812 */ /* 0x000fe200078ec0ff */
[----:B------:R-:W-:Y:S01]  /*0130*/  VIADD R4, R0, 0xffffffff ;  /* 0xffffffff00047836 */ /* 0x000fe20000000000 */
[C---:B------:R-:W-:Y:S01]  /*0140*/  LOP3.LUT R3, R11.reuse, 0xf, RZ, 0xc0, !PT ;  /* 0x0000000f0b037812 */ /* 0x040fe200078ec0ff */
[----:B------:R-:W-:Y:S01]  /*0150*/  VIADD R5, R2, 0xffffffff ;  /* 0xffffffff02057836 */ /* 0x000fe20000000000 */
[----:B------:R-:W-:Y:S01]  /*0160*/  LOP3.LUT R6, R11, 0x3, RZ, 0xc0, !PT ;  /* 0x000000030b067812 */ /* 0x000fe200078ec0ff */
[----:B------:R-:W-:Y:S01]  /*0170*/  IMAD.MOV R25, RZ, RZ, -R7 ;  /* 0x000000ffff197224 */ /* 0x000fe200078e0a07 */
[----:B------:R-:W-:-:S02]  /*0180*/  ISETP.GE.U32.AND P1, PT, R4, 0x7, PT ;  /* 0x000000070400780c */ /* 0x000fc40003f26070 */
[----:B------:R-:W-:Y:S02]  /*0190*/  ISETP.GE.U32.AND P0, PT, R5, 0x3, PT ;  /* 0x000000030500780c */ /* 0x000fe40003f06070 */
[C---:B------:R-:W-:Y:S02]  /*01a0*/  LOP3.LUT R4, R11.reuse, 0x7, RZ, 0xc0, !PT ;  /* 0x000000070b047812 */ /* 0x040fe400078ec0ff */
[----:B------:R-:W-:Y:S02]  /*01b0*/  LOP3.LUT R5, R11, 0x7ffffff0, RZ, 0xc0, !PT ;  /* 0x7ffffff00b057812 */ /* 0x000fe400078ec0ff */
[C---:B------:R-:W-:Y:S02]  /*01c0*/  LOP3.LUT R8, R10.reuse, 0x3, RZ, 0xc0, !PT ;  /* 0x000000030a087812 */ /* 0x040fe400078ec0ff */
[----:B------:R-:W-:-:S07]  /*01d0*/  SHF.L.U32 R9, R10, 0x3, RZ ;  /* 0x000000030a097819 */ /* 0x000fce00000006ff */
.L_x_13:
[----:B01234-:R-:W2:Y:S08]  /*01e0*/  LDC.64 R12, c[0x0][0x398] ;  /* 0x0000e600ff0c7b82 */ /* 0x01feb00000000a00 */
[----:B0----5:R-:W0:Y:S01]  /*01f0*/  LDC.64 R10, c[0x0][0x388] ;  /* 0x0000e200ff0a7b82 */ /* 0x021e220000000a00 */
[----:B------:R-:W3:Y:S01]  /*0200*/  S2R R14, SR_CgaCtaId ;  /* 0x00000000000e7919 */ /* 0x000ee20000008800 */
[----:B------:R-:W-:Y:S01]  /*0210*/  MOV R27, 0x400 ;  /* 0x00000400001b7802 */ /* 0x000fe20000000f00 */
[----:B------:R-:W4:Y:S01]  /*0220*/  LDCU UR6, c[0x0][0x380] ;  /* 0x00007000ff0677ac */ /* 0x000f220008000800 */
[----:B--2---:R-:W-:-:S06]  /*0230*/  IMAD.WIDE.U32 R12, R24, 0x8, R12 ;  /* 0x00000008180c7825 */ /* 0x004fcc00078e000c */
[----:B-1----:R-:W2:Y:S01]  /*0240*/  LDG.E.64 R12, desc[UR4][R12.64] ;  /* 0x000000040c0c7981 */ /* 0x002ea2000c1e1b00 */
[----:B0-----:R-:W-:-:S06]  /*0250*/  IMAD.WIDE.U32 R10, R24, 0x8, R10 ;  /* 0x00000008180a7825 */ /* 0x001fcc00078e000a */
[----:B------:R-:W5:Y:S01]  /*0260*/  LDG.E.64 R10, desc[UR4][R10.64] ;  /* 0x000000040a0a7981 */ /* 0x000f62000c1e1b00 */
[----:B------:R-:W-:Y:S01]  /*0270*/  IADD3 R27, PT, PT, R27, 0x10, RZ ;  /* 0x000000101b1b7810 */ /* 0x000fe20007ffe0ff */
[----:B----4-:R-:W-:Y:S01]  /*0280*/  UISETP.GE.U32.AND UP0, UPT, UR6, 0x10, UPT ;  /* 0x000000100600788c */ /* 0x010fe2000bf06070 */
[----:B------:R-:W-:Y:S02]  /*0290*/  IMAD.MOV.U32 R29, RZ, RZ, RZ ;  /* 0x000000ffff1d7224 */ /* 0x000fe400078e00ff */
[----:B---3--:R-:W-:-:S05]  /*02a0*/  LEA R27, R14, R27, 0x18 ;  /* 0x0000001b0e1b7211 */ /* 0x008fca00078ec0ff */
[----:B------:R-:W-:-:S05]  /*02b0*/  IMAD R15, R24, 0x8, R27 ;  /* 0x00000008180f7824 */ /* 0x000fca00078e021b */
[----:B--2---:R0:W-:Y:S01]  /*02c0*/  STS.64 [R15], R12 ;  /* 0x0000000c0f007388 */ /* 0x0041e20000000a00 */
[----:B------:R-:W-:Y:S05]  /*02d0*/  BRA.U !UP0, `(.L_x_3) ;  /* 0x0000000108b87547 */ /* 0x000fea000b800000 */
[----:B-----5:R-:W-:Y:S01]  /*02e0*/  IADD3 R22, P2, PT, R10, 0x40, RZ ;  /* 0x000000400a167810 */ /* 0x020fe20007f5e0ff */
[----:B------:R-:W-:Y:S01]  /*02f0*/  IMAD R29, R9, R24, R27 ;  /* 0x00000018091d7224 */ /* 0x000fe200078e021b */
[----:B------:R-:W-:-:S03]  /*0300*/  MOV R26, R25 ;  /* 0x00000019001a7202 */ /* 0x000fc60000000f00 */
[----:B------:R-:W-:Y:S02]  /*0310*/  VIADD R29, R29, 0x40 ;  /* 0x000000401d1d7836 */ /* 0x000fe40000000000 */
[----:B------:R-:W-:-:S07]  /*0320*/  IMAD.X R23, RZ, RZ, R11, P2 ;  /* 0x000000ffff177224 */ /* 0x000fce00010e060b */
.L_x_4:
[----:B0-----:R-:W-:Y:S01]  /*0330*/  MOV R12, R22 ;  /* 0x00000016000c7202 */ /* 0x001fe20000000f00 */
[----:B------:R-:W-:-:S05]  /*0340*/  IMAD.MOV.U32 R13, RZ, RZ, R23 ;  /* 0x000000ffff0d7224 */ /* 0x000fca00078e0017 */
[----:B------:R-:W2:Y:S04]  /*0350*/  LDG.E.64 R18, desc[UR4][R12.64+-0x40] ;  /* 0xffffc0040c127981 */ /* 0x000ea8000c1e1b00 */
[----:B------:R-:W3:Y:S04]  /*0360*/  LDG.E.64 R16, desc[UR4][R12.64+-0x38] ;  /* 0xffffc8040c107981 */ /* 0x000ee8000c1e1b00 */
[----:B------:R-:W4:Y:S04]  /*0370*/  LDG.E.64 R14, desc[UR4][R12.64+-0x30] ;  /* 0xffffd0040c0e7981 */ /* 0x000f28000c1e1b00 */
[----:B------:R-:W5:Y:S04]  /*0380*/  LDG.E.64 R22, desc[UR4][R12.64+-0x28] ;  /* 0xffffd8040c167981 */ /* 0x000f68000c1e1b00 */
[----:B------:R-:W5:Y:S04]  /*0390*/  LDG.E.64 R20, desc[UR4][R12.64+-0x18] ;  /* 0xffffe8040c147981 */ /* 0x000f68000c1e1b00 */
[----:B--2---:R0:W-:Y:S04]  /*03a0*/  STS.64 [R29+-0x40], R18 ;  /* 0xffffc0121d007388 */ /* 0x0041e80000000a00 */
[----:B---3--:R1:W-:Y:S04]  /*03b0*/  STS.64 [R29+-0x38], R16 ;  /* 0xffffc8101d007388 */ /* 0x0083e80000000a00 */
[----:B----4-:R2:W-:Y:S04]  /*03c0*/  STS.64 [R29+-0x30], R14 ;  /* 0xffffd00e1d007388 */ /* 0x0105e80000000a00 */
[----:B0-----:R-:W3:Y:S04]  /*03d0*/  LDG.E.64 R18, desc[UR4][R12.64+-0x20] ;  /* 0xffffe0040c127981 */ /* 0x001ee8000c1e1b00 */
[----:B-1----:R-:W4:Y:S04]  /*03e0*/  LDG.E.64 R16, desc[UR4][R12.64+-0x10] ;  /* 0xfffff0040c107981 */ /* 0x002f28000c1e1b00 */
[----:B--2---:R-:W2:Y:S04]  /*03f0*/  LDG.E.64 R14, desc[UR4][R12.64+-0x8] ;  /* 0xfffff8040c0e7981 */ /* 0x004ea8000c1e1b00 */
[----:B-----5:R0:W-:Y:S04]  /*0400*/  STS.64 [R29+-0x28], R22 ;  /* 0xffffd8161d007388 */ /* 0x0201e80000000a00 */
[----:B------:R1:W-:Y:S04]  /*0410*/  STS.64 [R29+-0x18], R20 ;  /* 0xffffe8141d007388 */ /* 0x0003e80000000a00 */
[----:B0-----:R-:W5:Y:S04]  /*0420*/  LDG.E.64 R22, desc[UR4][R12.64+0x18] ;  /* 0x000018040c167981 */ /* 0x001f68000c1e1b00 */
[----:B-1----:R-:W5:Y:S04]  /*0430*/  LDG.E.64 R20, desc[UR4][R12.64+0x20] ;  /* 0x000020040c147981 */ /* 0x002f68000c1e1b00 */
[----:B---3--:R0:W-:Y:S04]  /*0440*/  STS.64 [R29+-0x20], R18 ;  /* 0xffffe0121d007388 */ /* 0x0081e80000000a00 */
[----:B----4-:R1:W-:Y:S04]  /*0450*/  STS.64 [R29+-0x10], R16 ;  /* 0xfffff0101d007388 */ /* 0x0103e80000000a00 */
[----:B--2---:R2:W-:Y:S04]  /*0460*/  STS.64 [R29+-0x8], R14 ;  /* 0xfffff80e1d007388 */ /* 0x0045e80000000a00 */
[----:B0-----:R-:W3:Y:S04]  /*0470*/  LDG.E.64 R18, desc[UR4][R12.64] ;  /* 0x000000040c127981 */ /* 0x001ee8000c1e1b00 */
[----:B-1----:R-:W4:Y:S04]  /*0480*/  LDG.E.64 R16, desc[UR4][R12.64+0x8] ;  /* 0x000008040c107981 */ /* 0x002f28000c1e1b00 */
[----:B--2---:R-:W2:Y:S01]  /*0490*/  LDG.E.64 R14, desc[UR4][R12.64+0x10] ;  /* 0x000010040c0e7981 */ /* 0x004ea2000c1e1b00 */
[----:B------:R-:W-:-:S03]  /*04a0*/  VIADD R26, R26, 0x10 ;  /* 0x000000101a1a7836 */ /* 0x000fc60000000000 */
[----:B---3--:R0:W-:Y:S04]  /*04b0*/  STS.64 [R29], R18 ;  /* 0x000000121d007388 */ /* 0x0081e80000000a00 */
[----:B----4-:R1:W-:Y:S04]  /*04c0*/  STS.64 [R29+0x8], R16 ;  /* 0x000008101d007388 */ /* 0x0103e80000000a00 */
[----:B--2---:R2:W-:Y:S04]  /*04d0*/  STS.64 [R29+0x10], R14 ;  /* 0x0000100e1d007388 */ /* 0x0045e80000000a00 */
[----:B0-----:R-:W3:Y:S04]  /*04e0*/  LDG.E.64 R18, desc[UR4][R12.64+0x28] ;  /* 0x000028040c127981 */ /* 0x001ee8000c1e1b00 */
[----:B-1----:R-:W4:Y:S04]  /*04f0*/  LDG.E.64 R16, desc[UR4][R12.64+0x30] ;  /* 0x000030040c107981 */ /* 0x002f28000c1e1b00 */
[----:B--2---:R-:W2:Y:S01]  /*0500*/  LDG.E.64 R14, desc[UR4][R12.64+0x38] ;  /* 0x000038040c0e7981 */ /* 0x004ea2000c1e1b00 */
[----:B------:R-:W-:-:S03]  /*0510*/  ISETP.NE.AND P2, PT, R26, RZ, PT ;  /* 0x000000ff1a00720c */ /* 0x000fc60003f45270 */
[----:B-----5:R0:W-:Y:S04]  /*0520*/  STS.64 [R29+0x18], R22 ;  /* 0x000018161d007388 */ /* 0x0201e80000000a00 */
[----:B------:R-:W-:Y:S01]  /*0530*/  STS.64 [R29+0x20], R20 ;  /* 0x000020141d007388 */ /* 0x000fe20000000a00 */
[----:B0-----:R-:W-:-:S04]  /*0540*/  IADD3 R22, P3, PT, R12, 0x80, RZ ;  /* 0x000000800c167810 */ /* 0x001fc80007f7e0ff */
[----:B------:R-:W-:Y:S01]  /*0550*/  IADD3.X R23, PT, PT, RZ, R13, RZ, P3, !PT ;  /* 0x0000000dff177210 */ /* 0x000fe20001ffe4ff */
[----:B---3--:R-:W-:Y:S04]  /*0560*/  STS.64 [R29+0x28], R18 ;  /* 0x000028121d007388 */ /* 0x008fe80000000a00 */
[----:B----4-:R-:W-:Y:S04]  /*0570*/  STS.64 [R29+0x30], R16 ;  /* 0x000030101d007388 */ /* 0x010fe80000000a00 */
[----:B--2---:R0:W-:Y:S02]  /*0580*/  STS.64 [R29+0x38], R14 ;  /* 0x0000380e1d007388 */ /* 0x0041e40000000a00 */
[----:B0-----:R-:W-:Y:S01]  /*0590*/  VIADD R29, R29, 0x80 ;  /* 0x000000801d1d7836 */ /* 0x001fe20000000000 */
[----:B------:R-:W-:Y:S06]  /*05a0*/  @P2 BRA `(.L_x_4) ;  /* 0xfffffffc00602947 */ /* 0x000fec000383ffff */
[----:B------:R-:W-:-:S07]  /*05b0*/  IMAD.MOV.U32 R29, RZ, RZ, R7 ;  /* 0x000000ffff1d7224 */ /* 0x000fce00078e0007 */
.L_x_3:
[----:B------:R-:W-:-:S13]  /*05c0*/  ISETP.NE.AND P2, PT, R0, RZ, PT ;  /* 0x000000ff0000720c */ /* 0x000fda0003f45270 */
[----:B------:R-:W-:Y:S05]  /*05d0*/  @!P2 BRA `(.L_x_5) ;  /* 0x0000000000c8a947 */ /* 0x000fea0003800000 */
[----:B------:R-:W-:Y:S01]  /*05e0*/  ISETP.NE.AND P2, PT, R2, RZ, PT ;  /* 0x000000ff0200720c */ /* 0x000fe20003f45270 */
[----:B------:R-:W-:-:S12]  /*05f0*/  @!P1 BRA `(.L_x_6) ;  /* 0x0000000000509947 */ /* 0x000fd80003800000 */
[----:B-----5:R-:W-:-:S05]  /*0600*/  IMAD.WIDE.U32 R22, R29, 0x8, R10 ;  /* 0x000000081d167825 */ /* 0x020fca00078e000a */
[----:B------:R-:W2:Y:S04]  /*0610*/  LDG.E.64 R16, desc[UR4][R22.64] ;  /* 0x0000000416107981 */ /* 0x000ea8000c1e1b00 */
[----:B0-----:R-:W3:Y:S04]  /*0620*/  LDG.E.64 R14, desc[UR4][R22.64+0x8] ;  /* 0x00000804160e7981 */ /* 0x001ee8000c1e1b00 */
[----:B------:R-:W4:Y:S01]  /*0630*/  LDG.E.64 R12, desc[UR4][R22.64+0x10] ;  /* 0x00001004160c7981 */ /* 0x000f22000c1e1b00 */
[----:B------:R-:W-:-:S03]  /*0640*/  IMAD R26, R24, UR6, R29 ;  /* 0x00000006181a7c24 */ /* 0x000fc6000f8e021d */
[----:B------:R-:W4:Y:S02]  /*0650*/  LDG.E.64 R20, desc[UR4][R22.64+0x18] ;  /* 0x0000180416147981 */ /* 0x000f24000c1e1b00 */
[----:B------:R-:W-:Y:S02]  /*0660*/  LEA R26, R26, R27, 0x3 ;  /* 0x0000001b1a1a7211 */ /* 0x000fe400078e18ff */
[----:B------:R-:W4:Y:S04]  /*0670*/  LDG.E.64 R18, desc[UR4][R22.64+0x20] ;  /* 0x0000200416127981 */ /* 0x000f28000c1e1b00 */
[----:B--2---:R0:W-:Y:S04]  /*0680*/  STS.64 [R26], R16 ;  /* 0x000000101a007388 */ /* 0x0041e80000000a00 */
[----:B---3--:R1:W-:Y:S04]  /*0690*/  STS.64 [R26+0x8], R14 ;  /* 0x0000080e1a007388 */ /* 0x0083e80000000a00 */
[----:B----4-:R2:W-:Y:S04]  /*06a0*/  STS.64 [R26+0x10], R12 ;  /* 0x0000100c1a007388 */ /* 0x0105e80000000a00 */
[----:B0-----:R-:W3:Y:S04]  /*06b0*/  LDG.E.64 R16, desc[UR4][R22.64+0x28] ;  /* 0x0000280416107981 */ /* 0x001ee8000c1e1b00 */
[----:B-1----:R-:W4:Y:S04]  /*06c0*/  LDG.E.64 R14, desc[UR4][R22.64+0x30] ;  /* 0x00003004160e7981 */ /* 0x002f28000c1e1b00 */
[----:B--2---:R-:W2:Y:S04]  /*06d0*/  LDG.E.64 R12, desc[UR4][R22.64+0x38] ;  /* 0x00003804160c7981 */ /* 0x004ea8000c1e1b00 */
[----:B------:R1:W-:Y:S04]  /*06e0*/  STS.64 [R26+0x18], R20 ;  /* 0x000018141a007388 */ /* 0x0003e80000000a00 */
[----:B------:R1:W-:Y:S01]  /*06f0*/  STS.64 [R26+0x20], R18 ;  /* 0x000020121a007388 */ /* 0x0003e20000000a00 */
[----:B------:R-:W-:-:S03]  /*0700*/  VIADD R29, R29, 0x8 ;  /* 0x000000081d1d7836 */ /* 0x000fc60000000000 */
[----:B---3--:R1:W-:Y:S04]  /*0710*/  STS.64 [R26+0x28], R16 ;  /* 0x000028101a007388 */ /* 0x0083e80000000a00 */
[----:B----4-:R1:W-:Y:S04]  /*0720*/  STS.64 [R26+0x30], R14 ;  /* 0x0000300e1a007388 */ /* 0x0103e80000000a00 */
[----:B--2---:R1:W-:Y:S02]  /*0730*/  STS.64 [R26+0x38], R12 ;  /* 0x0000380c1a007388 */ /* 0x0043e40000000a00 */
.L_x_6:
[----:B------:R-:W-:Y:S05]  /*0740*/  @!P2 BRA `(.L_x_5) ;  /* 0x00000000006ca947 */ /* 0x000fea0003800000 */
[----:B------:R-:W-:Y:S01]  /*0750*/  ISETP.NE.AND P2, PT, R8, RZ, PT ;  /* 0x000000ff0800720c */ /* 0x000fe20003f45270 */
[----:B------:R-:W-:-:S12]  /*0760*/  @!P0 BRA `(.L_x_7) ;  /* 0x0000000000308947 */ /* 0x000fd80003800000 */
[----:B-1---5:R-:W-:-:S05]  /*0770*/  IMAD.WIDE.U32 R20, R29, 0x8, R10 ;  /* 0x000000081d147825 */ /* 0x022fca00078e000a */
[----:B------:R-:W2:Y:S04]  /*0780*/  LDG.E.64 R18, desc[UR4][R20.64] ;  /* 0x0000000414127981 */ /* 0x000ea8000c1e1b00 */
[----:B------:R-:W3:Y:S04]  /*0790*/  LDG.E.64 R16, desc[UR4][R20.64+0x8] ;  /* 0x0000080414107981 */ /* 0x000ee8000c1e1b00 */
[----:B0-----:R-:W4:Y:S04]  /*07a0*/  LDG.E.64 R14, desc[UR4][R20.64+0x10] ;  /* 0x00001004140e7981 */ /* 0x001f28000c1e1b00 */
[----:B------:R-:W4:Y:S01]  /*07b0*/  LDG.E.64 R12, desc[UR4][R20.64+0x18] ;  /* 0x00001804140c7981 */ /* 0x000f22000c1e1b00 */
[----:B------:R-:W-:Y:S01]  /*07c0*/  IMAD R22, R24, UR6, R29 ;  /* 0x0000000618167c24 */ /* 0x000fe2000f8e021d */
[----:B------:R-:W-:-:S03]  /*07d0*/  IADD3 R29, PT, PT, R29, 0x4, RZ ;  /* 0x000000041d1d7810 */ /* 0x000fc60007ffe0ff */
[----:B------:R-:W-:-:S05]  /*07e0*/  IMAD R23, R22, 0x8, R27 ;  /* 0x0000000816177824 */ /* 0x000fca00078e021b */
[----:B--2---:R2:W-:Y:S04]  /*07f0*/  STS.64 [R23], R18 ;  /* 0x0000001217007388 */ /* 0x0045e80000000a00 */
[----:B---3--:R2:W-:Y:S04]  /*0800*/  STS.64 [R23+0x8], R16 ;  /* 0x0000081017007388 */ /* 0x0085e80000000a00 */
[----:B----4-:R2:W-:Y:S04]  /*0810*/  STS.64 [R23+0x10], R14 ;  /* 0x0000100e17007388 */ /* 0x0105e80000000a00 */
[----:B------:R2:W-:Y:S02]  /*0820*/  STS.64 [R23+0x18], R12 ;  /* 0x0000180c17007388 */ /* 0x0005e40000000a00 */
.L_x_7:
[----:B------:R-:W-:Y:S05]  /*0830*/  @!P2 BRA `(.L_x_5) ;  /* 0x000000000030a947 */ /* 0x000fea0003800000 */
[----:B-----5:R-:W-:-:S05]  /*0840*/  IMAD.WIDE.U32 R10, R29, 0x8, R10 ;  /* 0x000000081d0a7825 */ /* 0x020fca00078e000a */
[----:B012---:R-:W2:Y:S01]  /*0850*/  LDG.E.64 R12, desc[UR4][R10.64] ;  /* 0x000000040a0c7981 */ /* 0x007ea2000c1e1b00 */
[----:B------:R-:W-:Y:S01]  /*0860*/  IMAD R14, R24, UR6, R29 ;  /* 0x00000006180e7c24 */ /* 0x000fe2000f8e021d */
[----:B------:R-:W-:-:S03]  /*0870*/  ISETP.NE.AND P2, PT, R8, 0x1, PT ;  /* 0x000000010800780c */ /* 0x000fc60003f45270 */
[----:B------:R-:W-:-:S05]  /*0880*/  IMAD R17, R14, 0x8, R27 ;  /* 0x000000080e117824 */ /* 0x000fca00078e021b */
[----:B--2---:R3:W-:Y:S05]  /*0890*/  STS.64 [R17], R12 ;  /* 0x0000000c11007388 */ /* 0x0047ea0000000a00 */
[----:B------:R-:W-:Y:S05]  /*08a0*/  @!P2 BRA `(.L_x_5) ;  /* 0x000000000014a947 */ /* 0x000fea0003800000 */
[----:B------:R-:W-:Y:S01]  /*08b0*/  ISETP.NE.AND P2, PT, R8, 0x2, PT ;  /* 0x000000020800780c */ /* 0x000fe20003f45270 */
[----:B---3--:R-:W2:-:S12]  /*08c0*/  LDG.E.64 R12, desc[UR4][R10.64+0x8] ;  /* 0x000008040a0c7981 */ /* 0x008e98000c1e1b00 */
[----:B------:R-:W3:Y:S04]  /*08d0*/  @P2 LDG.E.64 R14, desc[UR4][R10.64+0x10] ;  /* 0x000010040a0e2981 */ /* 0x000ee8000c1e1b00 */
[----:B--2---:R4:W-:Y:S04]  /*08e0*/  STS.64 [R17+0x8], R12 ;  /* 0x0000080c11007388 */ /* 0x0049e80000000a00 */
[----:B---3--:R4:W-:Y:S02]  /*08f0*/  @P2 STS.64 [R17+0x10], R14 ;  /* 0x0000100e11002388 */ /* 0x0089e40000000a00 */
.L_x_5:
[----:B-----5:R-:W0:Y:S01]  /*0900*/  LDC.64 R10, c[0x0][0x390] ;  /* 0x0000e400ff0a7b82 */ /* 0x020e220000000a00 */
[----:B------:R-:W1:Y:S01]  /*0910*/  LDCU UR7, c[0x0][0x384] ;  /* 0x00007080ff0777ac */ /* 0x000e620008000800 */
[----:B0-----:R-:W-:-:S06]  /*0920*/  IMAD.WIDE.U32 R10, R24, 0x8, R10 ;  /* 0x00000008180a7825 */ /* 0x001fcc00078e000a */
[----:B------:R-:W5:Y:S01]  /*0930*/  LDG.E.64 R10, desc[UR4][R10.64] ;  /* 0x000000040a0a7981 */ /* 0x000f62000c1e1b00 */
[----:B-1----:R-:W-:Y:S01]  /*0940*/  UISETP.GE.U32.AND UP0, UPT, UR7, 0x10, UPT ;  /* 0x000000100700788c */ /* 0x002fe2000bf06070 */
[----:B------:R-:W-:-:S08]  /*0950*/  IMAD.MOV.U32 R29, RZ, RZ, RZ ;  /* 0x000000ffff1d7224 */ /* 0x000fd000078e00ff */
[----:B------:R-:W-:Y:S05]  /*0960*/  BRA.U !UP0, `(.L_x_8) ;  /* 0x0000000108a07547 */ /* 0x000fea000b800000 */
[----:B------:R-:W-:-:S07]  /*0970*/  HFMA2 R29, -RZ, RZ, 0, 0 ;  /* 0x00000000ff1d7431 */ /* 0x000fce00000001ff */
.L_x_9:
[----:B-----5:R-:W-:-:S05]  /*0980*/  IMAD.WIDE.U32 R20, R29, 0x8, R10 ;  /* 0x000000081d147825 */ /* 0x020fca00078e000a */
[----:B0-2-4-:R-:W2:Y:S04]  /*0990*/  LDG.E.64 R14, desc[UR4][R20.64+0x8] ;  /* 0x00000804140e7981 */ /* 0x015ea8000c1e1b00 */
[----:B---3--:R-:W3:Y:S01]  /*09a0*/  LDG.E.64 R12, desc[UR4][R20.64+0x10] ;  /* 0x00001004140c7981 */ /* 0x008ee2000c1e1b00 */
[----:B------:R-:W-:-:S03]  /*09b0*/  IMAD R26, R24, UR7, R29 ;  /* 0x00000007181a7c24 */ /* 0x000fc6000f8e021d */
[----:B------:R-:W4:Y:S01]  /*09c0*/  LDG.E.64 R18, desc[UR4][R20.64] ;  /* 0x0000000414127981 */ /* 0x000f22000c1e1b00 */
[----:B------:R-:W-:-:S03]  /*09d0*/  IMAD R26, R26, 0x8, R27 ;  /* 0x000000081a1a7824 */ /* 0x000fc600078e021b */
[----:B------:R-:W4:Y:S04]  /*09e0*/  LDG.E.64 R16, desc[UR4][R20.64+0x18] ;  /* 0x0000180414107981 */ /* 0x000f28000c1e1b00 */
[----:B------:R-:W4:Y:S04]  /*09f0*/  LDG.E.64 R22, desc[UR4][R20.64+0x30] ;  /* 0x0000300414167981 */ /* 0x000f28000c1e1b00 */
[----:B--2---:R0:W-:Y:S04]  /*0a00*/  STS.64 [R26+0x8], R14 ;  /* 0x0000080e1a007388 */ /* 0x0041e80000000a00 */
[----:B---3--:R1:W-:Y:S04]  /*0a10*/  STS.64 [R26+0x10], R12 ;  /* 0x0000100c1a007388 */ /* 0x0083e80000000a00 */
[----:B0-----:R-:W2:Y:S04]  /*0a20*/  LDG.E.64 R14, desc[UR4][R20.64+0x20] ;  /* 0x00002004140e7981 */ /* 0x001ea8000c1e1b00 */
[----:B-1----:R-:W3:Y:S04]  /*0a30*/  LDG.E.64 R12, desc[UR4][R20.64+0x28] ;  /* 0x00002804140c7981 */ /* 0x002ee8000c1e1b00 */
[----:B----4-:R0:W-:Y:S04]  /*0a40*/  STS.64 [R26], R18 ;  /* 0x000000121a007388 */ /* 0x0101e80000000a00 */
[----:B------:R1:W-:Y:S04]  /*0a50*/  STS.64 [R26+0x18], R16 ;  /* 0x000018101a007388 */ /* 0x0003e80000000a00 */
[----:B0-----:R-:W4:Y:S04]  /*0a60*/  LDG.E.64 R18, desc[UR4][R20.64+0x38] ;  /* 0x0000380414127981 */ /* 0x001f28000c1e1b00 */
[----:B-1----:R-:W4:Y:S04]  /*0a70*/  LDG.E.64 R16, desc[UR4][R20.64+0x40] ;  /* 0x0000400414107981 */ /* 0x002f28000c1e1b00 */
[----:B--2---:R0:W-:Y:S04]  /*0a80*/  STS.64 [R26+0x20], R14 ;  /* 0x0000200e1a007388 */ /* 0x0041e80000000a00 */
[----:B---3--:R1:W-:Y:S04]  /*0a90*/  STS.64 [R26+0x28], R12 ;  /* 0x0000280c1a007388 */ /* 0x0083e80000000a00 */
[----:B0-----:R-:W2:Y:S04]  /*0aa0*/  LDG.E.64 R14, desc[UR4][R20.64+0x48] ;  /* 0x00004804140e7981 */ /* 0x001ea8000c1e1b00 */
[----:B-1----:R-:W3:Y:S04]  /*0ab0*/  LDG.E.64 R12, desc[UR4][R20.64+0x50] ;  /* 0x00005004140c7981 */ /* 0x002ee8000c1e1b00 */
[----:B------:R0:W-:Y:S04]  /*0ac0*/  STS.64 [R26+0x30], R22 ;  /* 0x000030161a007388 */ /* 0x0001e80000000a00 */
[----:B----4-:R1:W-:Y:S04]  /*0ad0*/  STS.64 [R26+0x38], R18 ;  /* 0x000038121a007388 */ /* 0x0103e80000000a00 */
[----:B------:R4:W-:Y:S04]  /*0ae0*/  STS.64 [R26+0x40], R16 ;  /* 0x000040101a007388 */ /* 0x0009e80000000a00 */
[----:B0-----:R-:W3:Y:S04]  /*0af0*/  LDG.E.64 R22, desc[UR4][R20.64+0x78] ;  /* 0x0000780414167981 */ /* 0x001ee8000c1e1b00 */
[----:B-1----:R-:W3:Y:S04]  /*0b00*/  LDG.E.64 R18, desc[UR4][R20.64+0x58] ;  /* 0x0000580414127981 */ /* 0x002ee8000c1e1b00 */
[----:B----4-:R-:W4:Y:S04]  /*0b10*/  LDG.E.64 R16, desc[UR4][R20.64+0x60] ;  /* 0x0000600414107981 */ /* 0x010f28000c1e1b00 */
[----:B--2---:R0:W-:Y:S04]  /*0b20*/  STS.64 [R26+0x48], R14 ;  /* 0x0000480e1a007388 */ /* 0x0041e80000000a00 */
[----:B---3--:R1:W-:Y:S04]  /*0b30*/  STS.64 [R26+0x50], R12 ;  /* 0x0000500c1a007388 */ /* 0x0083e80000000a00 */
[----:B0-----:R-:W2:Y:S04]  /*0b40*/  LDG.E.64 R14, desc[UR4][R20.64+0x68] ;  /* 0x00006804140e7981 */ /* 0x001ea8000c1e1b00 */
[----:B-1----:R-:W3:Y:S01]  /*0b50*/  LDG.E.64 R12, desc[UR4][R20.64+0x70] ;  /* 0x00007004140c7981 */ /* 0x002ee2000c1e1b00 */
[----:B------:R-:W-:-:S03]  /*0b60*/  VIADD R29, R29, 0x10 ;  /* 0x000000101d1d7836 */ /* 0x000fc60000000000 */
[----:B------:R0:W-:Y:S04]  /*0b70*/  STS.64 [R26+0x78], R22 ;  /* 0x000078161a007388 */ /* 0x0001e80000000a00 */
[----:B------:R0:W-:Y:S04]  /*0b80*/  STS.64 [R26+0x58], R18 ;  /* 0x000058121a007388 */ /* 0x0001e80000000a00 */
[----:B----4-:R0:W-:Y:S01]  /*0b90*/  STS.64 [R26+0x60], R16 ;  /* 0x000060101a007388 */ /* 0x0101e20000000a00 */
[----:B------:R-:W-:-:S03]  /*0ba0*/  ISETP.NE.AND P2, PT, R29, R5, PT ;  /* 0x000000051d00720c */ /* 0x000fc60003f45270 */
[----:B--2---:R0:W-:Y:S04]  /*0bb0*/  STS.64 [R26+0x68], R14 ;  /* 0x0000680e1a007388 */ /* 0x0041e80000000a00 */
[----:B---3--:R0:W-:Y:S06]  /*0bc0*/  STS.64 [R26+0x70], R12 ;  /* 0x0000700c1a007388 */ /* 0x0081ec0000000a00 */
[----:B------:R-:W-:Y:S05]  /*0bd0*/  @P2 BRA `(.L_x_9) ;  /* 0xfffffffc00682947 */ /* 0x000fea000383ffff */
[----:B------:R-:W-:-:S07]  /*0be0*/  MOV R29, R5 ;  /* 0x00000005001d7202 */ /* 0x000fce0000000f00 */
.L_x_8:
[----:B------:R-:W-:-:S13]  /*0bf0*/  ISETP.NE.AND P2, PT, R3, RZ, PT ;  /* 0x000000ff0300720c */ /* 0x000fda0003f45270 */
[----:B------:R-:W-:Y:S05]  /*0c00*/  @!P2 BRA `(.L_x_10) ;  /* 0x0000000000d8a947 */ /* 0x000fea0003800000 */
[----:B0-234-:R-:W-:Y:S01]  /*0c10*/  VIADD R12, R3, 0xffffffff ;  /* 0xffffffff030c7836 */ /* 0x01dfe20000000000 */
[----:B------:R-:W-:-:S04]  /*0c20*/  ISETP.NE.AND P3, PT, R4, RZ, PT ;  /* 0x000000ff0400720c */ /* 0x000fc80003f65270 */
[----:B------:R-:W-:-:S13]  /*0c30*/  ISETP.GE.U32.AND P2, PT, R12, 0x7, PT ;  /* 0x000000070c00780c */ /* 0x000fda0003f46070 */
[----:B------:R-:W-:Y:S05]  /*0c40*/  @!P2 BRA `(.L_x_11) ;  /* 0x000000000050a947 */ /* 0x000fea0003800000 */
[----:B-----5:R-:W-:-:S05]  /*0c50*/  IMAD.WIDE.U32 R22, R29, 0x8, R10 ;  /* 0x000000081d167825 */ /* 0x020fca00078e000a */
[----:B------:R-:W2:Y:S04]  /*0c60*/  LDG.E.64 R16, desc[UR4][R22.64] ;  /* 0x0000000416107981 */ /* 0x000ea8000c1e1b00 */
[----:B------:R-:W3:Y:S04]  /*0c70*/  LDG.E.64 R14, desc[UR4][R22.64+0x8] ;  /* 0x00000804160e7981 */ /* 0x000ee8000c1e1b00 */
[----:B------:R-:W4:Y:S01]  /*0c80*/  LDG.E.64 R12, desc[UR4][R22.64+0x10] ;  /* 0x00001004160c7981 */ /* 0x000f22000c1e1b00 */
[----:B------:R-:W-:-:S03]  /*0c90*/  IMAD R26, R24, UR7, R29 ;  /* 0x00000007181a7c24 */ /* 0x000fc6000f8e021d */
[----:B------:R-:W4:Y:S01]  /*0ca0*/  LDG.E.64 R20, desc[UR4][R22.64+0x18] ;  /* 0x0000180416147981 */ /* 0x000f22000c1e1b00 */
[----:B------:R-:W-:-:S03]  /*0cb0*/  IMAD R26, R26, 0x8, R27 ;  /* 0x000000081a1a7824 */ /* 0x000fc600078e021b */
        /* <DEDUP_REMOVED lines=9> */
[----:B------:R-:W-:-:S03]  /*0d50*/  IADD3 R29, PT, PT, R29, 0x8, RZ ;  /* 0x000000081d1d7810 */ /* 0x000fc60007ffe0ff */
[----:B---3--:R0:W-:Y:S04]  /*0d60*/  STS.64 [R26+0x28], R16 ;  /* 0x000028101a007388 */ /* 0x0081e80000000a00 */
[----:B----4-:R0:W-:Y:S04]  /*0d70*/  STS.64 [R26+0x30], R14 ;  /* 0x0000300e1a007388 */ /* 0x0101e80000000a00 */
[----:B--2---:R0:W-:Y:S02]  /*0d80*/  STS.64 [R26+0x38], R12 ;  /* 0x0000380c1a007388 */ /* 0x0041e40000000a00 */
.L_x_11:
[----:B------:R-:W-:Y:S05]  /*0d90*/  @!P3 BRA `(.L_x_10) ;  /* 0x000000000074b947 */ /* 0x000fea0003800000 */
[----:B0-----:R-:W-:Y:S01]  /*0da0*/  VIADD R12, R4, 0xffffffff ;  /* 0xffffffff040c7836 */ /* 0x001fe20000000000 */
[----:B------:R-:W-:-:S04]  /*0db0*/  ISETP.NE.AND P3, PT, R6, RZ, PT ;  /* 0x000000ff0600720c */ /* 0x000fc80003f65270 */
[----:B------:R-:W-:-:S13]  /*0dc0*/  ISETP.GE.U32.AND P2, PT, R12, 0x3, PT ;  /* 0x000000030c00780c */ /* 0x000fda0003f46070 */
[----:B------:R-:W-:Y:S05]  /*0dd0*/  @!P2 BRA `(.L_x_12) ;  /* 0x000000000030a947 */ /* 0x000fea0003800000 */
[----:B-----5:R-:W-:-:S05]  /*0de0*/  IMAD.WIDE.U32 R20, R29, 0x8, R10 ;  /* 0x000000081d147825 */ /* 0x020fca00078e000a */
[----:B------:R-:W2:Y:S04]  /*0df0*/  LDG.E.64 R18, desc[UR4][R20.64] ;  /* 0x0000000414127981 */ /* 0x000ea8000c1e1b00 */
[----:B------:R-:W3:Y:S04]  /*0e00*/  LDG.E.64 R16, desc[UR4][R20.64+0x8] ;  /* 0x0000080414107981 */ /* 0x000ee8000c1e1b00 */
[----:B------:R-:W4:Y:S04]  /*0e10*/  LDG.E.64 R14, desc[UR4][R20.64+0x10] ;  /* 0x00001004140e7981 */ /* 0x000f28000c1e1b00 */
        /* <DEDUP_REMOVED lines=8> */
.L_x_12:
[----:B------:R-:W-:Y:S05]  /*0ea0*/  @!P3 BRA `(.L_x_10) ;  /* 0x000000000030b947 */ /* 0x000fea0003800000 */
[----:B-----5:R-:W-:-:S05]  /*0eb0*/  IMAD.WIDE.U32 R10, R29, 0x8, R10 ;  /* 0x000000081d0a7825 */ /* 0x020fca00078e000a */
[----:B0-----:R-:W2:Y:S01]  /*0ec0*/  LDG.E.64 R12, desc[UR4][R10.64] ;  /* 0x000000040a0c7981 */ /* 0x001ea2000c1e1b00 */
[----:B------:R-:W-:Y:S01]  /*0ed0*/  IMAD R14, R24, UR7, R29 ;  /* 0x00000007180e7c24 */ /* 0x000fe2000f8e021d */
[----:B------:R-:W-:-:S03]  /*0ee0*/  ISETP.NE.AND P2, PT, R6, 0x1, PT ;  /* 0x000000010600780c */ /* 0x000fc60003f45270 */
[----:B------:R-:W-:-:S05]  /*0ef0*/  IMAD R27, R14, 0x8, R27 ;  /* 0x000000080e1b7824 */ /* 0x000fca00078e021b */
[----:B--2---:R1:W-:Y:S05]  /*0f00*/  STS.64 [R27], R12 ;  /* 0x0000000c1b007388 */ /* 0x0043ea0000000a00 */
[----:B------:R-:W-:Y:S05]  /*0f10*/  @!P2 BRA `(.L_x_10) ;  /* 0x000000000014a947 */ /* 0x000fea0003800000 */
[----:B------:R-:W-:Y:S01]  /*0f20*/  ISETP.NE.AND P2, PT, R6, 0x2, PT ;  /* 0x000000020600780c */ /* 0x000fe20003f45270 */
[----:B-1----:R-:W2:-:S12]  /*0f30*/  LDG.E.64 R12, desc[UR4][R10.64+0x8] ;  /* 0x000008040a0c7981 */ /* 0x002e98000c1e1b00 */
[----:B------:R-:W3:Y:S04]  /*0f40*/  @P2 LDG.E.64 R14, desc[UR4][R10.64+0x10] ;  /* 0x000010040a0e2981 */ /* 0x000ee8000c1e1b00 */
[----:B--2---:R0:W-:Y:S04]  /*0f50*/  STS.64 [R27+0x8], R12 ;  /* 0x0000080c1b007388 */ /* 0x0041e80000000a00 */
[----:B---3--:R0:W-:Y:S02]  /*0f60*/  @P2 STS.64 [R27+0x10], R14 ;  /* 0x0000100e1b002388 */ /* 0x0081e40000000a00 */
.L_x_10:
[----:B------:R-:W-:-:S05]  /*0f70*/  VIADD R24, R24, 0x1 ;  /* 0x0000000118187836 */ /* 0x000fca0000000000 */
[----:B------:R-:W-:-:S13]  /*0f80*/  ISETP.NE.AND P2, PT, R24, UR6, PT ;  /* 0x0000000618007c0c */ /* 0x000fda000bf45270 */
[----:B------:R-:W-:Y:S05]  /*0f90*/  @!P2 BRA `(.L_x_1) ;  /* 0x0000000400e8a947 */ /* 0x000fea0003800000 */
[----:B------:R-:W-:Y:S05]  /*0fa0*/  BRA `(.L_x_13) ;  /* 0xfffffff0008c7947 */ /* 0x000fea000383ffff */
.L_x_2:
[C---:B------:R-:W-:Y:S01]  /*0fb0*/  LOP3.LUT R2, R10.reuse, 0x7, RZ, 0xc0, !PT ;  /* 0x000000070a027812 */ /* 0x040fe200078ec0ff */
[----:B------:R-:W-:Y:S01]  /*0fc0*/  IMAD.MOV.U32 R5, RZ, RZ, RZ ;  /* 0x000000ffff057224 */ /* 0x000fe200078e00ff */
[----:B------:R-:W-:-:S03]  /*0fd0*/  LOP3.LUT R0, R10, 0xf, RZ, 0xc0, !PT ;  /* 0x0000000f0a007812 */ /* 0x000fc600078ec0ff */
[----:B------:R-:W-:Y:S01]  /*0fe0*/  VIADD R4, R2, 0xffffffff ;  /* 0xffffffff02047836 */ /* 0x000fe20000000000 */
[----:B------:R-:W-:-:S04]  /*0ff0*/  IADD3 R3, PT, PT, R0, -0x1, RZ ;  /* 0xffffffff00037810 */ /* 0x000fc80007ffe0ff */
[----:B------:R-:W-:Y:S02]  /*1000*/  ISETP.GE.U32.AND P0, PT, R3, 0x7, PT ;  /* 0x000000070300780c */ /* 0x000fe40003f06070 */
[----:B------:R-:W-:Y:S02]  /*1010*/  ISETP.GE.U32.AND P1, PT, R4, 0x3, PT ;  /* 0x000000030400780c */ /* 0x000fe40003f26070 */
[C---:B------:R-:W-:Y:S02]  /*1020*/  LOP3.LUT R3, R10.reuse, 0x7ffffff0, RZ, 0xc0, !PT ;  /* 0x7ffffff00a037812 */ /* 0x040fe400078ec0ff */
[----:B------:R-:W-:-:S09]  /*1030*/  LOP3.LUT R4, R10, 0x3, RZ, 0xc0, !PT ;  /* 0x000000030a047812 */ /* 0x000fd200078ec0ff */
.L_x_19:
[----:B012---:R-:W0:Y:S08]  /*1040*/  LDC.64 R10, c[0x0][0x398] ;  /* 0x0000e600ff0a7b82 */ /* 0x007e300000000a00 */
[----:B---345:R-:W2:Y:S01]  /*1050*/  LDC.64 R8, c[0x0][0x388] ;  /* 0x0000e200ff087b82 */ /* 0x038ea20000000a00 */
[----:B------:R-:W3:Y:S01]  /*1060*/  S2R R7, SR_CgaCtaId ;  /* 0x0000000000077919 */ /* 0x000ee20000008800 */
[----:B------:R-:W-:Y:S01]  /*1070*/  MOV R6, 0x400 ;  /* 0x0000040000067802 */ /* 0x000fe20000000f00 */
[----:B------:R-:W4:Y:S01]  /*1080*/  LDCU UR6, c[0x0][0x380] ;  /* 0x00007000ff0677ac */ /* 0x000f220008000800 */
[----:B0-----:R-:W-:-:S06]  /*1090*/  IMAD.WIDE.U32 R10, R5, 0x8, R10 ;  /* 0x00000008050a7825 */ /* 0x001fcc00078e000a */
[----:B-1----:R-:W3:Y:S01]  /*10a0*/  LDG.E.64 R10, desc[UR4][R10.64] ;  /* 0x000000040a0a7981 */ /* 0x002ee2000c1e1b00 */
[----:B--2---:R-:W-:-:S06]  /*10b0*/  IMAD.WIDE.U32 R8, R5, 0x8, R8 ;  /* 0x0000000805087825 */ /* 0x004fcc00078e0008 */
[----:B------:R-:W5:Y:S01]  /*10c0*/  LDG.E.64 R8, desc[UR4][R8.64] ;  /* 0x0000000408087981 */ /* 0x000f62000c1e1b00 */
[----:B------:R-:W-:Y:S01]  /*10d0*/  IADD3 R6, PT, PT, R6, 0x10, RZ ;  /* 0x0000001006067810 */ /* 0x000fe20007ffe0ff */
[----:B----4-:R-:W-:Y:S01]  /*10e0*/  UISETP.GE.U32.AND UP0, UPT, UR6, 0x10, UPT ;  /* 0x000000100600788c */ /* 0x010fe2000bf06070 */
[----:B------:R-:W-:Y:S02]  /*10f0*/  IMAD.MOV.U32 R26, RZ, RZ, RZ ;  /* 0x000000ffff1a7224 */ /* 0x000fe400078e00ff */
[----:B---3--:R-:W-:Y:S01]  /*1100*/  LEA R6, R7, R6, 0x18 ;  /* 0x0000000607067211 */ /* 0x008fe200078ec0ff */
[----:B------:R-:W-:-:S04]  /*1110*/  IMAD.MOV.U32 R7, RZ, RZ, R5 ;  /* 0x000000ffff077224 */ /* 0x000fc800078e0005 */
[C---:B------:R-:W-:Y:S01]  /*1120*/  IMAD R13, R5.reuse, 0x8, R6 ;  /* 0x00000008050d7824 */ /* 0x040fe200078e0206 */
[----:B------:R-:W-:-:S04]  /*1130*/  IADD3 R5, PT, PT, R5, 0x1, RZ ;  /* 0x0000000105057810 */ /* 0x000fc80007ffe0ff */
[----:B------:R-:W-:Y:S01]  /*1140*/  ISETP.NE.AND P2, PT, R5, UR6, PT ;  /* 0x0000000605007c0c */ /* 0x000fe2000bf45270 */
[----:B------:R0:W-:Y:S01]  /*1150*/  STS.64 [R13], R10 ;  /* 0x0000000a0d007388 */ /* 0x0001e20000000a00 */
[----:B------:R-:W-:Y:S11]  /*1160*/  BRA.U !UP0, `(.L_x_14) ;  /* 0x0000000108a07547 */ /* 0x000ff6000b800000 */
[----:B------:R-:W-:-:S07]  /*1170*/  IMAD.MOV.U32 R26, RZ, RZ, RZ ;  /* 0x000000ffff1a7224 */ /* 0x000fce00078e00ff */
.L_x_15:
[----:B-----5:R-:W-:-:S05]  /*1180*/  IMAD.WIDE.U32 R22, R26, 0x8, R8 ;  /* 0x000000081a167825 */ /* 0x020fca00078e0008 */
[----:B01----:R-:W2:Y:S01]  /*1190*/  LDG.E.64 R10, desc[UR4][R22.64+0x8] ;  /* 0x00000804160a7981 */ /* 0x003ea2000c1e1b00 */
[----:B------:R-:W-:-:S03]  /*11a0*/  IMAD R27, R7, UR6, R26 ;  /* 0x00000006071b7c24 */ /* 0x000fc6000f8e021a */
[----:B------:R-:W3:Y:S02]  /*11b0*/  LDG.E.64 R18, desc[UR4][R22.64] ;  /* 0x0000000416127981 */ /* 0x000ee4000c1e1b00 */
[----:B------:R-:W-:Y:S02]  /*11c0*/  LEA R27, R27, R6, 0x3 ;  /* 0x000000061b1b7211 */ /* 0x000fe400078e18ff */
[----:B------:R-:W4:Y:S04]  /*11d0*/  LDG.E.64 R20, desc[UR4][R22.64+0x10] ;  /* 0x0000100416147981 */ /* 0x000f28000c1e1b00 */
[----:B------:R-:W4:Y:S04]  /*11e0*/  LDG.E.64 R16, desc[UR4][R22.64+0x18] ;  /* 0x0000180416107981 */ /* 0x000f28000c1e1b00 */
[----:B------:R-:W4:Y:S04]  /*11f0*/  LDG.E.64 R24, desc[UR4][R22.64+0x20] ;  /* 0x0000200416187981 */ /* 0x000f28000c1e1b00 */
[----:B------:R-:W4:Y:S04]  /*1200*/  LDG.E.64 R14, desc[UR4][R22.64+0x28] ;  /* 0x00002804160e7981 */ /* 0x000f28000c1e1b00 */
[----:B------:R-:W4:Y:S04]  /*1210*/  LDG.E.64 R12, desc[UR4][R22.64+0x40] ;  /* 0x00004004160c7981 */ /* 0x000f28000c1e1b00 */
[----:B------:R-:W4:Y:S04]  /*1220*/  LDG.E.64 R28, desc[UR4][R22.64+0x30] ;  /* 0x00003004161c7981 */ /* 0x000f28000c1e1b00 */
[----:B--2---:R0:W-:Y:S04]  /*1230*/  STS.64 [R27+0x8], R10 ;  /* 0x0000080a1b007388 */ /* 0x0041e80000000a00 */
[----:B0-----:R-:W2:Y:S04]  /*1240*/  LDG.E.64 R10, desc[UR4][R22.64+0x38] ;  /* 0x00003804160a7981 */ /* 0x001ea8000c1e1b00 */
[----:B---3--:R-:W-:Y:S04]  /*1250*/  STS.64 [R27], R18 ;  /* 0x000000121b007388 */ /* 0x008fe80000000a00 */
[----:B----4-:R0:W-:Y:S04]  /*1260*/  STS.64 [R27+0x10], R20 ;  /* 0x000010141b007388 */ /* 0x0101e80000000a00 */
[----:B------:R1:W-:Y:S04]  /*1270*/  STS.64 [R27+0x18], R16 ;  /* 0x000018101b007388 */ /* 0x0003e80000000a00 */
[----:B------:R-:W-:Y:S04]  /*1280*/  STS.64 [R27+0x20], R24 ;  /* 0x000020181b007388 */ /* 0x000fe80000000a00 */
[----:B------:R3:W-:Y:S04]  /*1290*/  STS.64 [R27+0x28], R14 ;  /* 0x0000280e1b007388 */ /* 0x0007e80000000a00 */
[----:B------:R4:W-:Y:S04]  /*12a0*/  STS.64 [R27+0x40], R12 ;  /* 0x0000400c1b007388 */ /* 0x0009e80000000a00 */
[----:B0-----:R-:W2:Y:S04]  /*12b0*/  LDG.E.64 R20, desc[UR4][R22.64+0x48] ;  /* 0x0000480416147981 */ /* 0x001ea8000c1e1b00 */
[----:B------:R-:W2:Y:S04]  /*12c0*/  LDG.E.64 R18, desc[UR4][R22.64+0x50] ;  /* 0x0000500416127981 */ /* 0x000ea8000c1e1b00 */
[----:B-1----:R-:W2:Y:S04]  /*12d0*/  LDG.E.64 R16, desc[UR4][R22.64+0x58] ;  /* 0x0000580416107981 */ /* 0x002ea8000c1e1b00 */
[----:B---3--:R-:W3:Y:S04]  /*12e0*/  LDG.E.64 R14, desc[UR4][R22.64+0x60] ;  /* 0x00006004160e7981 */ /* 0x008ee8000c1e1b00 */
[----:B----4-:R-:W4:Y:S04]  /*12f0*/  LDG.E.64 R12, desc[UR4][R22.64+0x68] ;  /* 0x00006804160c7981 */ /* 0x010f28000c1e1b00 */
[----:B------:R-:W4:Y:S04]  /*1300*/  LDG.E.64 R24, desc[UR4][R22.64+0x78] ;  /* 0x0000780416187981 */ /* 0x000f28000c1e1b00 */
[----:B--2---:R0:W-:Y:S04]  /*1310*/  STS.64 [R27+0x38], R10 ;  /* 0x0000380a1b007388 */ /* 0x0041e80000000a00 */
[----:B0-----:R-:W2:Y:S01]  /*1320*/  LDG.E.64 R10, desc[UR4][R22.64+0x70] ;  /* 0x00007004160a7981 */ /* 0x001ea2000c1e1b00 */
[----:B------:R-:W-:-:S03]  /*1330*/  VIADD R26, R26, 0x10 ;  /* 0x000000101a1a7836 */ /* 0x000fc60000000000 */
[----:B------:R1:W-:Y:S02]  /*1340*/  STS.64 [R27+0x30], R28 ;  /* 0x0000301c1b007388 */ /* 0x0003e40000000a00 */
[----:B------:R-:W-:Y:S02]  /*1350*/  ISETP.NE.AND P3, PT, R26, R3, PT ;  /* 0x000000031a00720c */ /* 0x000fe40003f65270 */
[----:B------:R1:W-:Y:S04]  /*1360*/  STS.64 [R27+0x48], R20 ;  /* 0x000048141b007388 */ /* 0x0003e80000000a00 */
[----:B------:R1:W-:Y:S04]  /*1370*/  STS.64 [R27+0x50], R18 ;  /* 0x000050121b007388 */ /* 0x0003e80000000a00 */
[----:B------:R1:W-:Y:S04]  /*1380*/  STS.64 [R27+0x58], R16 ;  /* 0x000058101b007388 */ /* 0x0003e80000000a00 */
[----:B---3--:R1:W-:Y:S04]  /*1390*/  STS.64 [R27+0x60], R14 ;  /* 0x0000600e1b007388 */ /* 0x0083e80000000a00 */
[----:B----4-:R1:W-:Y:S04]  /*13a0*/  STS.64 [R27+0x68], R12 ;  /* 0x0000680c1b007388 */ /* 0x0103e80000000a00 */
[----:B------:R1:W-:Y:S04]  /*13b0*/  STS.64 [R27+0x78], R24 ;  /* 0x000078181b007388 */ /* 0x0003e80000000a00 */
[----:B--2---:R1:W-:Y:S01]  /*13c0*/  STS.64 [R27+0x70], R10 ;  /* 0x0000700a1b007388 */ /* 0x0043e20000000a00 */
[----:B------:R-:W-:Y:S05]  /*13d0*/  @P3 BRA `(.L_x_15) ;  /* 0xfffffffc00683947 */ /* 0x000fea000383ffff */
[----:B------:R-:W-:-:S07]  /*13e0*/  IMAD.MOV.U32 R26, RZ, RZ, R3 ;  /* 0x000000ffff1a7224 */ /* 0x000fce00078e0003 */
.L_x_14:
[----:B------:R-:W-:-:S13]  /*13f0*/  ISETP.NE.AND P3, PT, R0, RZ, PT ;  /* 0x000000ff0000720c */ /* 0x000fda0003f65270 */
[----:B------:R-:W-:Y:S05]  /*1400*/  @!P3 BRA `(.L_x_16) ;  /* 0x0000000000c8b947 */ /* 0x000fea0003800000 */
[----:B------:R-:W-:Y:S01]  /*1410*/  ISETP.NE.AND P3, PT, R2, RZ, PT ;  /* 0x000000ff0200720c */ /* 0x000fe20003f65270 */
[----:B------:R-:W-:-:S12]  /*1420*/  @!P0 BRA `(.L_x_17) ;  /* 0x0000000000508947 */ /* 0x000fd80003800000 */
[----:B01----:R-:W-:Y:S02]  /*1430*/  IMAD R11, R7, UR6, R26 ;  /* 0x00000006070b7c24 */ /* 0x003fe4000f8e021a */
[----:B-----5:R-:W-:-:S03]  /*1440*/  IMAD.WIDE.U32 R24, R26, 0x8, R8 ;  /* 0x000000081a187825 */ /* 0x020fc600078e0008 */
[----:B------:R-:W-:Y:S02]  /*1450*/  LEA R27, R11, R6, 0x3 ;  /* 0x000000060b1b7211 */ /* 0x000fe400078e18ff */
[----:B------:R-:W2:Y:S04]  /*1460*/  LDG.E.64 R28, desc[UR4][R24.64] ;  /* 0x00000004181c7981 */ /* 0x000ea8000c1e1b00 */
[----:B------:R-:W3:Y:S04]  /*1470*/  LDG.E.64 R22, desc[UR4][R24.64+0x8] ;  /* 0x0000080418167981 */ /* 0x000ee8000c1e1b00 */
[----:B------:R-:W4:Y:S04]  /*1480*/  LDG.E.64 R10, desc[UR4][R24.64+0x10] ;  /* 0x00001004180a7981 */ /* 0x000f28000c1e1b00 */
[----:B------:R-:W4:Y:S04]  /*1490*/  LDG.E.64 R12, desc[UR4][R24.64+0x18] ;  /* 0x00001804180c7981 */ /* 0x000f28000c1e1b00 */
[----:B------:R-:W4:Y:S04]  /*14a0*/  LDG.E.64 R14, desc[UR4][R24.64+0x20] ;  /* 0x00002004180e7981 */ /* 0x000f28000c1e1b00 */
[----:B------:R-:W4:Y:S04]  /*14b0*/  LDG.E.64 R16, desc[UR4][R24.64+0x28] ;  /* 0x0000280418107981 */ /* 0x000f28000c1e1b00 */
[----:B------:R-:W4:Y:S04]  /*14c0*/  LDG.E.64 R18, desc[UR4][R24.64+0x30] ;  /* 0x0000300418127981 */ /* 0x000f28000c1e1b00 */
[----:B------:R-:W4:Y:S01]  /*14d0*/  LDG.E.64 R20, desc[UR4][R24.64+0x38] ;  /* 0x0000380418147981 */ /* 0x000f22000c1e1b00 */
[----:B------:R-:W-:-:S03]  /*14e0*/  VIADD R26, R26, 0x8 ;  /* 0x000000081a1a7836 */ /* 0x000fc60000000000 */
[----:B--2---:R2:W-:Y:S04]  /*14f0*/  STS.64 [R27], R28 ;  /* 0x0000001c1b007388 */ /* 0x0045e80000000a00 */
[----:B---3--:R2:W-:Y:S04]  /*1500*/  STS.64 [R27+0x8], R22 ;  /* 0x000008161b007388 */ /* 0x0085e80000000a00 */
[----:B----4-:R2:W-:Y:S04]  /*1510*/  STS.64 [R27+0x10], R10 ;  /* 0x0000100a1b007388 */ /* 0x0105e80000000a00 */
[----:B------:R2:W-:Y:S04]  /*1520*/  STS.64 [R27+0x18], R12 ;  /* 0x0000180c1b007388 */ /* 0x0005e80000000a00 */
[----:B------:R2:W-:Y:S04]  /*1530*/  STS.64 [R27+0x20], R14 ;  /* 0x0000200e1b007388 */ /* 0x0005e80000000a00 */
[----:B------:R2:W-:Y:S04]  /*1540*/  STS.64 [R27+0x28], R16 ;  /* 0x000028101b007388 */ /* 0x0005e80000000a00 */
[----:B------:R2:W-:Y:S04]  /*1550*/  STS.64 [R27+0x30], R18 ;  /* 0x000030121b007388 */ /* 0x0005e80000000a00 */
[----:B------:R2:W-:Y:S02]  /*1560*/  STS.64 [R27+0x38], R20 ;  /* 0x000038141b007388 */ /* 0x0005e40000000a00 */
.L_x_17:
[----:B------:R-:W-:Y:S05]  /*1570*/  @!P3 BRA `(.L_x_16) ;  /* 0x00000000006cb947 */ /* 0x000fea0003800000 */
[----:B------:R-:W-:Y:S01]  /*1580*/  ISETP.NE.AND P3, PT, R4, RZ, PT ;  /* 0x000000ff0400720c */ /* 0x000fe20003f65270 */
[----:B------:R-:W-:-:S12]  /*1590*/  @!P1 BRA `(.L_x_18) ;  /* 0x0000000000309947 */ /* 0x000fd80003800000 */
[----:B-12--5:R-:W-:-:S05]  /*15a0*/  IMAD.WIDE.U32 R18, R26, 0x8, R8 ;  /* 0x000000081a127825 */ /* 0x026fca00078e0008 */
[----:B0-----:R-:W2:Y:S04]  /*15b0*/  LDG.E.64 R10, desc[UR4][R18.64] ;  /* 0x00000004120a7981 */ /* 0x001ea8000c1e1b00 */
[----:B------:R-:W3:Y:S04]  /*15c0*/  LDG.E.64 R14, desc[UR4][R18.64+0x8] ;  /* 0x00000804120e7981 */ /* 0x000ee8000c1e1b00 */
[----:B------:R-:W4:Y:S04]  /*15d0*/  LDG.E.64 R12, desc[UR4][R18.64+0x10] ;  /* 0x00001004120c7981 */ /* 0x000f28000c1e1b00 */
[----:B------:R-:W4:Y:S01]  /*15e0*/  LDG.E.64 R16, desc[UR4][R18.64+0x18] ;  /* 0x0000180412107981 */ /* 0x000f22000c1e1b00 */
[----:B------:R-:W-:-:S02]  /*15f0*/  IMAD R21, R7, UR6, R26 ;  /* 0x0000000607157c24 */ /* 0x000fc4000f8e021a */
[----:B------:R-:W-:-:S03]  /*1600*/  VIADD R26, R26, 0x4 ;  /* 0x000000041a1a7836 */ /* 0x000fc60000000000 */
[----:B------:R-:W-:-:S05]  /*1610*/  LEA R21, R21, R6, 0x3 ;  /* 0x0000000615157211 */ /* 0x000fca00078e18ff */
[----:B--2---:R0:W-:Y:S04]  /*1620*/  STS.64 [R21], R10 ;  /* 0x0000000a15007388 */ /* 0x0041e80000000a00 */
[----:B---3--:R0:W-:Y:S04]  /*1630*/  STS.64 [R21+0x8], R14 ;  /* 0x0000080e15007388 */ /* 0x0081e80000000a00 */
[----:B----4-:R0:W-:Y:S04]  /*1640*/  STS.64 [R21+0x10], R12 ;  /* 0x0000100c15007388 */ /* 0x0101e80000000a00 */
[----:B------:R0:W-:Y:S02]  /*1650*/  STS.64 [R21+0x18], R16 ;  /* 0x0000181015007388 */ /* 0x0001e40000000a00 */
.L_x_18:
[----:B------:R-:W-:Y:S05]  /*1660*/  @!P3 BRA `(.L_x_16) ;  /* 0x000000000030b947 */ /* 0x000fea0003800000 */
[----:B012--5:R-:W-:-:S05]  /*1670*/  IMAD.WIDE.U32 R10, R26, 0x8, R8 ;  /* 0x000000081a0a7825 */ /* 0x027fca00078e0008 */
[----:B------:R-:W2:Y:S01]  /*1680*/  LDG.E.64 R8, desc[UR4][R10.64] ;  /* 0x000000040a087981 */ /* 0x000ea2000c1e1b00 */
[----:B------:R-:W-:Y:S01]  /*1690*/  IMAD R7, R7, UR6, R26 ;  /* 0x0000000607077c24 */ /* 0x000fe2000f8e021a */
[----:B------:R-:W-:-:S04]  /*16a0*/  ISETP.NE.AND P3, PT, R4, 0x1, PT ;  /* 0x000000010400780c */ /* 0x000fc80003f65270 */
[----:B------:R-:W-:-:S05]  /*16b0*/  LEA R13, R7, R6, 0x3 ;  /* 0x00000006070d7211 */ /* 0x000fca00078e18ff */
[----:B--2---:R3:W-:Y:S04]  /*16c0*/  STS.64 [R13], R8 ;  /* 0x000000080d007388 */ /* 0x0047e80000000a00 */
[----:B------:R-:W-:Y:S05]  /*16d0*/  @!P3 BRA `(.L_x_16) ;  /* 0x000000000014b947 */ /* 0x000fea0003800000 */
[----:B------:R-:W-:Y:S01]  /*16e0*/  ISETP.NE.AND P3, PT, R4, 0x2, PT ;  /* 0x000000020400780c */ /* 0x000fe20003f65270 */
[----:B------:R-:W2:-:S12]  /*16f0*/  LDG.E.64 R6, desc[UR4][R10.64+0x8] ;  /* 0x000008040a067981 */ /* 0x000e98000c1e1b00 */
[----:B---3--:R-:W3:Y:S04]  /*1700*/  @P3 LDG.E.64 R8, desc[UR4][R10.64+0x10] ;  /* 0x000010040a083981 */ /* 0x008ee8000c1e1b00 */
[----:B--2---:R4:W-:Y:S04]  /*1710*/  STS.64 [R13+0x8], R6 ;  /* 0x000008060d007388 */ /* 0x0049e80000000a00 */
[----:B---3--:R4:W-:Y:S02]  /*1720*/  @P3 STS.64 [R13+0x10], R8 ;  /* 0x000010080d003388 */ /* 0x0089e40000000a00 */
.L_x_16:
[----:B------:R-:W-:Y:S05]  /*1730*/  @P2 BRA `(.L_x_19) ;  /* 0xfffffff800402947 */ /* 0x000fea000383ffff */
.L_x_1:
[----:B------:R-:W-:Y:S05]  /*1740*/  BSYNC.RECONVERGENT B0 ;  /* 0x0000000000007941 */ /* 0x000fea0003800200 */
.L_x_0:
[----:B------:R-:W-:Y:S06]  /*1750*/  BAR.SYNC.DEFER_BLOCKING 0x0 ;  /* 0x0000000000007b1d */ /* 0x000fec0000010000 */
[----:B------:R-:W-:Y:S05]  /*1760*/  EXIT ;  /* 0x000000000000794d */ /* 0x000fea0003800000 */
.L_x_20:
[----:B------:R-:W-:-:S00]  /*1770*/  BRA `(.L_x_20) ;  /* 0xfffffffc00fc7947 */ /* 0x000fc0000383ffff */
[----:B------:R-:W-:-:S00]  /*1780*/  NOP ;  /* 0x0000000000007918 */ /* 0x000fc00000000000 */
[----:B------:R-:W-:-:S00]  /*1790*/  NOP ;  /* 0x0000000000007918 */ /* 0x000fc00000000000 */
[----:B------:R-:W-:-:S00]  /*17a0*/  NOP ;  /* 0x0000000000007918 */ /* 0x000fc00000000000 */
[----:B------:R-:W-:-:S00]  /*17b0*/  NOP ;  /* 0x0000000000007918 */ /* 0x000fc00000000000 */
[----:B------:R-:W-:-:S00]  /*17c0*/  NOP ;  /* 0x0000000000007918 */ /* 0x000fc00000000000 */
[----:B------:R-:W-:-:S00]  /*17d0*/  NOP ;  /* 0x0000000000007918 */ /* 0x000fc00000000000 */
[----:B------:R-:W-:-:S00]  /*17e0*/  NOP ;  /* 0x0000000000007918 */ /* 0x000fc00000000000 */
[----:B------:R-:W-:-:S00]  /*17f0*/  NOP ;  /* 0x0000000000007918 */ /* 0x000fc00000000000 */
.L_x_21:


//--------------------- .nv.shared._Z15max_probabilityiiPPdS0_S_S_Pi --------------------------
	.section	.nv.shared._Z15max_probabilityiiPPdS0_S_S_Pi,"aw",@nobits
	.sectionflags	@""
	.align	16
.nv.shared._Z15max_probabilityiiPPdS0_S_S_Pi:
	.zero		1040


//--------------------- .nv.shared.reserved.0     --------------------------
	.section	.nv.shared.reserved.0,"aw",@nobits
	.weak		__nv_reservedSMEM_offset_0_alias
	.size		__nv_reservedSMEM_offset_0_alias, 0, 64
	.other		__nv_reservedSMEM_offset_0_alias,@"STO_CUDA_RESERVED_SHARED STV_DEFAULT"
__nv_reservedSMEM_offset_0_alias:
	.zero		0
	.zero		64


//--------------------- .nv.constant0._Z15max_probabilityiiPPdS0_S_S_Pi --------------------------
	.section	.nv.constant0._Z15max_probabilityiiPPdS0_S_S_Pi,"a",@progbits
	.sectionflags	@""
	.align	4
.nv.constant0._Z15max_probabilityiiPPdS0_S_S_Pi:
	.zero		944


//--------------------- SYMBOLS --------------------------

	.type		.nv.reservedSmem.offset0,@object
	.size		.nv.reservedSmem.offset0,0x4
	.type		.nv.reservedSmem.cap,@object
	.size		.nv.reservedSmem.cap,0x4
